//
// Generated by NVIDIA NVVM Compiler
//
// Compiler Build ID: CL-36424714
// Cuda compilation tools, release 13.0, V13.0.88
// Based on NVVM 20.0.0
//

.version 9.0
.target sm_100
.address_size 64

	// .globl	_Z6kernelddPdx
.func  (.param .b64 func_retval0) __internal_accurate_pow
(
	.param .b64 __internal_accurate_pow_param_0,
	.param .b64 __internal_accurate_pow_param_1
)
;

.visible .entry _Z6kernelddPdx(
	.param .f64 _Z6kernelddPdx_param_0,
	.param .f64 _Z6kernelddPdx_param_1,
	.param .u64 .ptr .align 1 _Z6kernelddPdx_param_2,
	.param .u64 _Z6kernelddPdx_param_3
)
{
	.reg .pred 	%p<163>;
	.reg .b32 	%r<242>;
	.reg .b64 	%rd<216>;
	.reg .b64 	%fd<197>;

	ld.param.f64 	%fd32, [_Z6kernelddPdx_param_0];
	ld.param.f64 	%fd33, [_Z6kernelddPdx_param_1];
	ld.param.u64 	%rd96, [_Z6kernelddPdx_param_2];
	ld.param.u64 	%rd95, [_Z6kernelddPdx_param_3];
	cvta.to.global.u64 	%rd1, %rd96;
	mov.u32 	%r12, %ntid.x;
	mov.u32 	%r13, %ctaid.x;
	mov.u32 	%r14, %tid.x;
	mad.lo.s32 	%r15, %r12, %r13, %r14;
	cvt.u64.u32 	%rd196, %r15;
	mov.u32 	%r16, %nctaid.x;
	mul.lo.s32 	%r17, %r12, %r16;
	cvt.u64.u32 	%rd3, %r17;
	setp.le.s64 	%p6, %rd95, %rd196;
	@%p6 bra 	$L__BB0_59;
	{
	.reg .b32 %temp; 
	mov.b64 	{%temp, %r1}, %fd33;
	}
	abs.f64 	%fd1, %fd33;
	setp.num.f64 	%p7, %fd33, %fd33;
	@%p7 bra 	$L__BB0_21;
	setp.neu.f64 	%p115, %fd33, 0d0000000000000000;
	@%p115 bra 	$L__BB0_12;
	add.s64 	%rd166, %rd3, %rd196;
	max.u64 	%rd167, %rd95, %rd166;
	setp.lt.u64 	%p138, %rd166, %rd95;
	selp.u64 	%rd4, 1, 0, %p138;
	add.s64 	%rd168, %rd166, %rd4;
	sub.s64 	%rd5, %rd167, %rd168;
	and.b64  	%rd169, %rd5, -4294967296;
	setp.ne.s64 	%p139, %rd169, 0;
	@%p139 bra 	$L__BB0_5;
	cvt.u32.u64 	%r192, %rd3;
	cvt.u32.u64 	%r193, %rd5;
	div.u32 	%r194, %r193, %r192;
	cvt.u64.u32 	%rd192, %r194;
	bra.uni 	$L__BB0_6;
$L__BB0_5:
	div.u64 	%rd192, %rd5, %rd3;
$L__BB0_6:
	add.s64 	%rd9, %rd192, %rd4;
	and.b64  	%rd170, %rd9, 3;
	setp.eq.s64 	%p140, %rd170, 3;
	@%p140 bra 	$L__BB0_9;
	shl.b64 	%rd171, %rd196, 3;
	add.s64 	%rd194, %rd1, %rd171;
	shl.b64 	%rd11, %rd3, 3;
	add.s64 	%rd172, %rd9, 1;
	and.b64  	%rd193, %rd172, 3;
$L__BB0_8:
	.pragma "nounroll";
	setp.eq.f64 	%p141, %fd33, 0d3FF0000000000000;
	cvt.rn.f64.u64 	%fd150, %rd196;
	{
	.reg .b32 %temp; 
	mov.b64 	{%temp, %r195}, %fd150;
	}
	shr.u32 	%r196, %r195, 20;
	and.b32  	%r197, %r196, 2047;
	add.s32 	%r198, %r197, -1012;
	mov.b64 	%rd173, %fd150;
	shl.b64 	%rd174, %rd173, %r198;
	setp.eq.s64 	%p142, %rd174, -9223372036854775808;
	selp.b32 	%r199, %r1, 0, %p142;
	setp.lt.s32 	%p143, %r195, 0;
	or.b32  	%r200, %r199, 2146435072;
	selp.b32 	%r201, %r200, %r199, %p143;
	mov.b32 	%r202, 0;
	mov.b64 	%fd151, {%r202, %r201};
	add.f64 	%fd152, %fd33, %fd150;
	{
	.reg .b32 %temp; 
	mov.b64 	{%temp, %r203}, %fd152;
	}
	and.b32  	%r204, %r203, 2146435072;
	setp.eq.s32 	%p144, %r204, 2146435072;
	add.rn.f64 	%fd153, %fd33, %fd150;
	selp.f64 	%fd154, %fd153, %fd151, %p144;
	setp.eq.s64 	%p145, %rd196, 0;
	selp.f64 	%fd155, 0d3FF0000000000000, %fd154, %p145;
	selp.f64 	%fd156, 0d3FF0000000000000, %fd155, %p141;
	mul.f64 	%fd157, %fd32, %fd156;
	st.global.f64 	[%rd194], %fd157;
	add.s64 	%rd196, %rd196, %rd3;
	add.s64 	%rd194, %rd194, %rd11;
	add.s64 	%rd193, %rd193, -1;
	setp.ne.s64 	%p146, %rd193, 0;
	@%p146 bra 	$L__BB0_8;
$L__BB0_9:
	setp.lt.u64 	%p147, %rd9, 3;
	@%p147 bra 	$L__BB0_59;
	shl.b64 	%rd182, %rd3, 3;
$L__BB0_11:
	setp.eq.f64 	%p148, %fd33, 0d3FF0000000000000;
	cvt.rn.f64.u64 	%fd158, %rd196;
	{
	.reg .b32 %temp; 
	mov.b64 	{%temp, %r205}, %fd158;
	}
	shr.u32 	%r206, %r205, 20;
	and.b32  	%r207, %r206, 2047;
	add.s32 	%r208, %r207, -1012;
	mov.b64 	%rd175, %fd158;
	shl.b64 	%rd176, %rd175, %r208;
	setp.eq.s64 	%p149, %rd176, -9223372036854775808;
	selp.b32 	%r209, %r1, 0, %p149;
	setp.lt.s32 	%p150, %r205, 0;
	or.b32  	%r210, %r209, 2146435072;
	selp.b32 	%r211, %r210, %r209, %p150;
	mov.b32 	%r212, 0;
	mov.b64 	%fd159, {%r212, %r211};
	add.f64 	%fd160, %fd33, %fd158;
	{
	.reg .b32 %temp; 
	mov.b64 	{%temp, %r213}, %fd160;
	}
	and.b32  	%r214, %r213, 2146435072;
	setp.eq.s32 	%p151, %r214, 2146435072;
	add.rn.f64 	%fd161, %fd33, %fd158;
	selp.f64 	%fd162, %fd161, %fd159, %p151;
	setp.eq.s64 	%p152, %rd196, 0;
	selp.f64 	%fd163, 0d3FF0000000000000, %fd162, %p152;
	selp.f64 	%fd164, 0d3FF0000000000000, %fd163, %p148;
	mul.f64 	%fd165, %fd32, %fd164;
	shl.b64 	%rd177, %rd196, 3;
	add.s64 	%rd178, %rd1, %rd177;
	st.global.f64 	[%rd178], %fd165;
	add.s64 	%rd179, %rd196, %rd3;
	cvt.rn.f64.u64 	%fd166, %rd179;
	{
	.reg .b32 %temp; 
	mov.b64 	{%temp, %r215}, %fd166;
	}
	shr.u32 	%r216, %r215, 20;
	and.b32  	%r217, %r216, 2047;
	add.s32 	%r218, %r217, -1012;
	mov.b64 	%rd180, %fd166;
	shl.b64 	%rd181, %rd180, %r218;
	setp.eq.s64 	%p153, %rd181, -9223372036854775808;
	selp.b32 	%r219, %r1, 0, %p153;
	setp.lt.s32 	%p154, %r215, 0;
	or.b32  	%r220, %r219, 2146435072;
	selp.b32 	%r221, %r220, %r219, %p154;
	mov.b64 	%fd167, {%r212, %r221};
	add.f64 	%fd168, %fd33, %fd166;
	{
	.reg .b32 %temp; 
	mov.b64 	{%temp, %r222}, %fd168;
	}
	and.b32  	%r223, %r222, 2146435072;
	setp.eq.s32 	%p155, %r223, 2146435072;
	add.rn.f64 	%fd169, %fd33, %fd166;
	selp.f64 	%fd170, %fd169, %fd167, %p155;
	selp.f64 	%fd171, 0d3FF0000000000000, %fd170, %p148;
	mul.f64 	%fd172, %fd32, %fd171;
	add.s64 	%rd183, %rd178, %rd182;
	st.global.f64 	[%rd183], %fd172;
	add.s64 	%rd184, %rd179, %rd3;
	cvt.rn.f64.u64 	%fd173, %rd184;
	{
	.reg .b32 %temp; 
	mov.b64 	{%temp, %r224}, %fd173;
	}
	shr.u32 	%r225, %r224, 20;
	and.b32  	%r226, %r225, 2047;
	add.s32 	%r227, %r226, -1012;
	mov.b64 	%rd185, %fd173;
	shl.b64 	%rd186, %rd185, %r227;
	setp.eq.s64 	%p156, %rd186, -9223372036854775808;
	selp.b32 	%r228, %r1, 0, %p156;
	setp.lt.s32 	%p157, %r224, 0;
	or.b32  	%r229, %r228, 2146435072;
	selp.b32 	%r230, %r229, %r228, %p157;
	mov.b64 	%fd174, {%r212, %r230};
	add.f64 	%fd175, %fd33, %fd173;
	{
	.reg .b32 %temp; 
	mov.b64 	{%temp, %r231}, %fd175;
	}
	and.b32  	%r232, %r231, 2146435072;
	setp.eq.s32 	%p158, %r232, 2146435072;
	add.rn.f64 	%fd176, %fd33, %fd173;
	selp.f64 	%fd177, %fd176, %fd174, %p158;
	selp.f64 	%fd178, 0d3FF0000000000000, %fd177, %p148;
	mul.f64 	%fd179, %fd32, %fd178;
	add.s64 	%rd187, %rd183, %rd182;
	st.global.f64 	[%rd187], %fd179;
	add.s64 	%rd188, %rd184, %rd3;
	cvt.rn.f64.u64 	%fd180, %rd188;
	{
	.reg .b32 %temp; 
	mov.b64 	{%temp, %r233}, %fd180;
	}
	shr.u32 	%r234, %r233, 20;
	and.b32  	%r235, %r234, 2047;
	add.s32 	%r236, %r235, -1012;
	mov.b64 	%rd189, %fd180;
	shl.b64 	%rd190, %rd189, %r236;
	setp.eq.s64 	%p159, %rd190, -9223372036854775808;
	selp.b32 	%r237, %r1, 0, %p159;
	setp.lt.s32 	%p160, %r233, 0;
	or.b32  	%r238, %r237, 2146435072;
	selp.b32 	%r239, %r238, %r237, %p160;
	mov.b64 	%fd181, {%r212, %r239};
	add.f64 	%fd182, %fd33, %fd180;
	{
	.reg .b32 %temp; 
	mov.b64 	{%temp, %r240}, %fd182;
	}
	and.b32  	%r241, %r240, 2146435072;
	setp.eq.s32 	%p161, %r241, 2146435072;
	add.rn.f64 	%fd183, %fd33, %fd180;
	selp.f64 	%fd184, %fd183, %fd181, %p161;
	selp.f64 	%fd185, 0d3FF0000000000000, %fd184, %p148;
	mul.f64 	%fd186, %fd32, %fd185;
	add.s64 	%rd191, %rd187, %rd182;
	st.global.f64 	[%rd191], %fd186;
	add.s64 	%rd196, %rd188, %rd3;
	setp.lt.s64 	%p162, %rd196, %rd95;
	@%p162 bra 	$L__BB0_11;
	bra.uni 	$L__BB0_59;
$L__BB0_12:
	add.s64 	%rd135, %rd3, %rd196;
	max.u64 	%rd136, %rd95, %rd135;
	setp.lt.u64 	%p116, %rd135, %rd95;
	selp.u64 	%rd22, 1, 0, %p116;
	add.s64 	%rd137, %rd135, %rd22;
	sub.s64 	%rd23, %rd136, %rd137;
	and.b64  	%rd138, %rd23, -4294967296;
	setp.ne.s64 	%p117, %rd138, 0;
	@%p117 bra 	$L__BB0_14;
	cvt.u32.u64 	%r159, %rd3;
	cvt.u32.u64 	%r160, %rd23;
	div.u32 	%r161, %r160, %r159;
	cvt.u64.u32 	%rd198, %r161;
	bra.uni 	$L__BB0_15;
$L__BB0_14:
	div.u64 	%rd198, %rd23, %rd3;
$L__BB0_15:
	add.s64 	%rd27, %rd198, %rd22;
	and.b64  	%rd139, %rd27, 3;
	setp.eq.s64 	%p118, %rd139, 3;
	@%p118 bra 	$L__BB0_18;
	shl.b64 	%rd140, %rd196, 3;
	add.s64 	%rd200, %rd1, %rd140;
	shl.b64 	%rd29, %rd3, 3;
	add.s64 	%rd141, %rd27, 1;
	and.b64  	%rd199, %rd141, 3;
$L__BB0_17:
	.pragma "nounroll";
	setp.eq.f64 	%p119, %fd33, 0d3FF0000000000000;
	setp.lt.s32 	%p120, %r1, 0;
	cvt.rn.f64.u64 	%fd93, %rd196;
	{
	.reg .b32 %temp; 
	mov.b64 	{%temp, %r162}, %fd93;
	}
	shr.u32 	%r163, %r162, 20;
	and.b32  	%r164, %r163, 2047;
	add.s32 	%r165, %r164, -1012;
	mov.b64 	%rd142, %fd93;
	shl.b64 	%rd143, %rd142, %r165;
	setp.eq.s64 	%p121, %rd143, -9223372036854775808;
	{ // callseq 5, 0
	.param .b64 param0;
	st.param.f64 	[param0], %fd1;
	.param .b64 param1;
	st.param.f64 	[param1], %fd93;
	.param .b64 retval0;
	call.uni (retval0), 
	__internal_accurate_pow, 
	(
	param0, 
	param1
	);
	ld.param.f64 	%fd94, [retval0];
	} // callseq 5
	neg.f64 	%fd96, %fd94;
	selp.f64 	%fd97, %fd96, %fd94, %p121;
	selp.f64 	%fd98, %fd97, %fd94, %p120;
	add.f64 	%fd99, %fd33, %fd93;
	{
	.reg .b32 %temp; 
	mov.b64 	{%temp, %r166}, %fd99;
	}
	and.b32  	%r167, %r166, 2146435072;
	setp.eq.s32 	%p122, %r167, 2146435072;
	add.rn.f64 	%fd100, %fd33, %fd93;
	selp.f64 	%fd101, %fd100, %fd98, %p122;
	setp.eq.s64 	%p123, %rd196, 0;
	selp.f64 	%fd102, 0d3FF0000000000000, %fd101, %p123;
	selp.f64 	%fd103, 0d3FF0000000000000, %fd102, %p119;
	mul.f64 	%fd104, %fd32, %fd103;
	st.global.f64 	[%rd200], %fd104;
	add.s64 	%rd196, %rd196, %rd3;
	add.s64 	%rd200, %rd200, %rd29;
	add.s64 	%rd199, %rd199, -1;
	setp.ne.s64 	%p124, %rd199, 0;
	@%p124 bra 	$L__BB0_17;
$L__BB0_18:
	setp.lt.u64 	%p125, %rd27, 3;
	@%p125 bra 	$L__BB0_59;
	shl.b64 	%rd154, %rd3, 3;
$L__BB0_20:
	setp.eq.f64 	%p126, %fd33, 0d3FF0000000000000;
	setp.lt.s32 	%p127, %r1, 0;
	cvt.rn.f64.u64 	%fd105, %rd196;
	{
	.reg .b32 %temp; 
	mov.b64 	{%temp, %r168}, %fd105;
	}
	shr.u32 	%r169, %r168, 20;
	and.b32  	%r170, %r169, 2047;
	add.s32 	%r171, %r170, -1012;
	mov.b64 	%rd145, %fd105;
	shl.b64 	%rd146, %rd145, %r171;
	setp.eq.s64 	%p128, %rd146, -9223372036854775808;
	{ // callseq 6, 0
	.param .b64 param0;
	st.param.f64 	[param0], %fd1;
	.param .b64 param1;
	st.param.f64 	[param1], %fd105;
	.param .b64 retval0;
	call.uni (retval0), 
	__internal_accurate_pow, 
	(
	param0, 
	param1
	);
	ld.param.f64 	%fd106, [retval0];
	} // callseq 6
	neg.f64 	%fd108, %fd106;
	selp.f64 	%fd109, %fd108, %fd106, %p128;
	selp.f64 	%fd110, %fd109, %fd106, %p127;
	add.f64 	%fd111, %fd33, %fd105;
	{
	.reg .b32 %temp; 
	mov.b64 	{%temp, %r172}, %fd111;
	}
	and.b32  	%r173, %r172, 2146435072;
	setp.eq.s32 	%p129, %r173, 2146435072;
	add.rn.f64 	%fd112, %fd33, %fd105;
	selp.f64 	%fd113, %fd112, %fd110, %p129;
	setp.eq.s64 	%p130, %rd196, 0;
	selp.f64 	%fd114, 0d3FF0000000000000, %fd113, %p130;
	selp.f64 	%fd115, 0d3FF0000000000000, %fd114, %p126;
	mul.f64 	%fd116, %fd32, %fd115;
	shl.b64 	%rd148, %rd196, 3;
	add.s64 	%rd149, %rd1, %rd148;
	st.global.f64 	[%rd149], %fd116;
	add.s64 	%rd150, %rd196, %rd3;
	cvt.rn.f64.u64 	%fd117, %rd150;
	{
	.reg .b32 %temp; 
	mov.b64 	{%temp, %r174}, %fd117;
	}
	shr.u32 	%r175, %r174, 20;
	and.b32  	%r176, %r175, 2047;
	add.s32 	%r177, %r176, -1012;
	mov.b64 	%rd151, %fd117;
	shl.b64 	%rd152, %rd151, %r177;
	setp.eq.s64 	%p131, %rd152, -9223372036854775808;
	{ // callseq 7, 0
	.param .b64 param0;
	st.param.f64 	[param0], %fd1;
	.param .b64 param1;
	st.param.f64 	[param1], %fd117;
	.param .b64 retval0;
	call.uni (retval0), 
	__internal_accurate_pow, 
	(
	param0, 
	param1
	);
	ld.param.f64 	%fd118, [retval0];
	} // callseq 7
	neg.f64 	%fd120, %fd118;
	selp.f64 	%fd121, %fd120, %fd118, %p131;
	selp.f64 	%fd122, %fd121, %fd118, %p127;
	add.f64 	%fd123, %fd33, %fd117;
	{
	.reg .b32 %temp; 
	mov.b64 	{%temp, %r178}, %fd123;
	}
	and.b32  	%r179, %r178, 2146435072;
	setp.eq.s32 	%p132, %r179, 2146435072;
	add.rn.f64 	%fd124, %fd33, %fd117;
	selp.f64 	%fd125, %fd124, %fd122, %p132;
	selp.f64 	%fd126, 0d3FF0000000000000, %fd125, %p126;
	mul.f64 	%fd127, %fd32, %fd126;
	add.s64 	%rd155, %rd149, %rd154;
	st.global.f64 	[%rd155], %fd127;
	add.s64 	%rd156, %rd150, %rd3;
	cvt.rn.f64.u64 	%fd128, %rd156;
	{
	.reg .b32 %temp; 
	mov.b64 	{%temp, %r180}, %fd128;
	}
	shr.u32 	%r181, %r180, 20;
	and.b32  	%r182, %r181, 2047;
	add.s32 	%r183, %r182, -1012;
	mov.b64 	%rd157, %fd128;
	shl.b64 	%rd158, %rd157, %r183;
	setp.eq.s64 	%p133, %rd158, -9223372036854775808;
	{ // callseq 8, 0
	.param .b64 param0;
	st.param.f64 	[param0], %fd1;
	.param .b64 param1;
	st.param.f64 	[param1], %fd128;
	.param .b64 retval0;
	call.uni (retval0), 
	__internal_accurate_pow, 
	(
	param0, 
	param1
	);
	ld.param.f64 	%fd129, [retval0];
	} // callseq 8
	neg.f64 	%fd131, %fd129;
	selp.f64 	%fd132, %fd131, %fd129, %p133;
	selp.f64 	%fd133, %fd132, %fd129, %p127;
	add.f64 	%fd134, %fd33, %fd128;
	{
	.reg .b32 %temp; 
	mov.b64 	{%temp, %r184}, %fd134;
	}
	and.b32  	%r185, %r184, 2146435072;
	setp.eq.s32 	%p134, %r185, 2146435072;
	add.rn.f64 	%fd135, %fd33, %fd128;
	selp.f64 	%fd136, %fd135, %fd133, %p134;
	selp.f64 	%fd137, 0d3FF0000000000000, %fd136, %p126;
	mul.f64 	%fd138, %fd32, %fd137;
	add.s64 	%rd160, %rd155, %rd154;
	st.global.f64 	[%rd160], %fd138;
	add.s64 	%rd161, %rd156, %rd3;
	cvt.rn.f64.u64 	%fd139, %rd161;
	{
	.reg .b32 %temp; 
	mov.b64 	{%temp, %r186}, %fd139;
	}
	shr.u32 	%r187, %r186, 20;
	and.b32  	%r188, %r187, 2047;
	add.s32 	%r189, %r188, -1012;
	mov.b64 	%rd162, %fd139;
	shl.b64 	%rd163, %rd162, %r189;
	setp.eq.s64 	%p135, %rd163, -9223372036854775808;
	{ // callseq 9, 0
	.param .b64 param0;
	st.param.f64 	[param0], %fd1;
	.param .b64 param1;
	st.param.f64 	[param1], %fd139;
	.param .b64 retval0;
	call.uni (retval0), 
	__internal_accurate_pow, 
	(
	param0, 
	param1
	);
	ld.param.f64 	%fd140, [retval0];
	} // callseq 9
	neg.f64 	%fd142, %fd140;
	selp.f64 	%fd143, %fd142, %fd140, %p135;
	selp.f64 	%fd144, %fd143, %fd140, %p127;
	add.f64 	%fd145, %fd33, %fd139;
	{
	.reg .b32 %temp; 
	mov.b64 	{%temp, %r190}, %fd145;
	}
	and.b32  	%r191, %r190, 2146435072;
	setp.eq.s32 	%p136, %r191, 2146435072;
	add.rn.f64 	%fd146, %fd33, %fd139;
	selp.f64 	%fd147, %fd146, %fd144, %p136;
	selp.f64 	%fd148, 0d3FF0000000000000, %fd147, %p126;
	mul.f64 	%fd149, %fd32, %fd148;
	add.s64 	%rd165, %rd160, %rd154;
	st.global.f64 	[%rd165], %fd149;
	add.s64 	%rd196, %rd161, %rd3;
	setp.lt.s64 	%p137, %rd196, %rd95;
	@%p137 bra 	$L__BB0_20;
	bra.uni 	$L__BB0_59;
$L__BB0_21:
	setp.neu.f64 	%p8, %fd33, 0d0000000000000000;
	@%p8 bra 	$L__BB0_40;
	add.s64 	%rd121, %rd3, %rd196;
	max.u64 	%rd122, %rd95, %rd121;
	setp.lt.u64 	%p57, %rd121, %rd95;
	selp.u64 	%rd40, 1, 0, %p57;
	add.s64 	%rd123, %rd121, %rd40;
	sub.s64 	%rd41, %rd122, %rd123;
	and.b64  	%rd124, %rd41, -4294967296;
	setp.ne.s64 	%p58, %rd124, 0;
	@%p58 bra 	$L__BB0_24;
	cvt.u32.u64 	%r76, %rd3;
	cvt.u32.u64 	%r77, %rd41;
	div.u32 	%r78, %r77, %r76;
	cvt.u64.u32 	%rd204, %r78;
	bra.uni 	$L__BB0_25;
$L__BB0_24:
	div.u64 	%rd204, %rd41, %rd3;
$L__BB0_25:
	add.s64 	%rd45, %rd204, %rd40;
	and.b64  	%rd125, %rd45, 3;
	setp.eq.s64 	%p59, %rd125, 3;
	@%p59 bra 	$L__BB0_30;
	shl.b64 	%rd126, %rd196, 3;
	add.s64 	%rd206, %rd1, %rd126;
	shl.b64 	%rd47, %rd3, 3;
	add.s64 	%rd127, %rd45, 1;
	and.b64  	%rd205, %rd127, 3;
$L__BB0_27:
	.pragma "nounroll";
	setp.neu.f64 	%p60, %fd1, 0d7FF0000000000000;
	cvt.rn.f64.u64 	%fd71, %rd196;
	{
	.reg .b32 %temp; 
	mov.b64 	{%temp, %r2}, %fd71;
	}
	shr.u32 	%r79, %r2, 20;
	and.b32  	%r80, %r79, 2047;
	add.s32 	%r81, %r80, -1012;
	mov.b64 	%rd128, %fd71;
	shl.b64 	%rd52, %rd128, %r81;
	setp.eq.s64 	%p61, %rd52, -9223372036854775808;
	selp.b32 	%r82, %r1, 0, %p61;
	setp.lt.s32 	%p62, %r2, 0;
	or.b32  	%r83, %r82, 2146435072;
	selp.b32 	%r84, %r83, %r82, %p62;
	mov.b32 	%r85, 0;
	mov.b64 	%fd187, {%r85, %r84};
	add.f64 	%fd72, %fd33, %fd71;
	{
	.reg .b32 %temp; 
	mov.b64 	{%temp, %r86}, %fd72;
	}
	and.b32  	%r87, %r86, 2146435072;
	setp.ne.s32 	%p63, %r87, 2146435072;
	or.pred  	%p64, %p63, %p60;
	@%p64 bra 	$L__BB0_29;
	setp.lt.s32 	%p67, %r1, 0;
	selp.b32 	%r88, 0, 2146435072, %p62;
	and.b32  	%r89, %r2, 2147483647;
	setp.ne.s32 	%p68, %r89, 1071644672;
	or.b32  	%r90, %r88, -2147483648;
	selp.b32 	%r91, %r90, %r88, %p68;
	selp.b32 	%r92, %r91, %r88, %p61;
	selp.b32 	%r93, %r92, %r88, %p67;
	mov.b32 	%r94, 0;
	mov.b64 	%fd187, {%r94, %r93};
$L__BB0_29:
	setp.eq.f64 	%p69, %fd33, 0d3FF0000000000000;
	setp.eq.s64 	%p70, %rd196, 0;
	selp.f64 	%fd73, 0d3FF0000000000000, %fd187, %p70;
	selp.f64 	%fd74, 0d3FF0000000000000, %fd73, %p69;
	mul.f64 	%fd75, %fd32, %fd74;
	st.global.f64 	[%rd206], %fd75;
	add.s64 	%rd196, %rd196, %rd3;
	add.s64 	%rd206, %rd206, %rd47;
	add.s64 	%rd205, %rd205, -1;
	setp.ne.s64 	%p71, %rd205, 0;
	@%p71 bra 	$L__BB0_27;
$L__BB0_30:
	setp.lt.u64 	%p72, %rd45, 3;
	@%p72 bra 	$L__BB0_59;
$L__BB0_31:
	setp.neu.f64 	%p73, %fd1, 0d7FF0000000000000;
	cvt.rn.f64.u64 	%fd76, %rd196;
	{
	.reg .b32 %temp; 
	mov.b64 	{%temp, %r3}, %fd76;
	}
	shr.u32 	%r95, %r3, 20;
	and.b32  	%r96, %r95, 2047;
	add.s32 	%r97, %r96, -1012;
	mov.b64 	%rd129, %fd76;
	shl.b64 	%rd58, %rd129, %r97;
	setp.eq.s64 	%p74, %rd58, -9223372036854775808;
	selp.b32 	%r98, %r1, 0, %p74;
	setp.lt.s32 	%p75, %r3, 0;
	or.b32  	%r99, %r98, 2146435072;
	selp.b32 	%r100, %r99, %r98, %p75;
	mov.b32 	%r101, 0;
	mov.b64 	%fd188, {%r101, %r100};
	add.f64 	%fd77, %fd33, %fd76;
	{
	.reg .b32 %temp; 
	mov.b64 	{%temp, %r102}, %fd77;
	}
	and.b32  	%r103, %r102, 2146435072;
	setp.ne.s32 	%p76, %r103, 2146435072;
	or.pred  	%p77, %p76, %p73;
	@%p77 bra 	$L__BB0_33;
	setp.lt.s32 	%p78, %r3, 0;
	setp.eq.s64 	%p79, %rd58, -9223372036854775808;
	setp.lt.s32 	%p80, %r1, 0;
	selp.b32 	%r104, 0, 2146435072, %p78;
	and.b32  	%r105, %r3, 2147483647;
	setp.ne.s32 	%p81, %r105, 1071644672;
	or.b32  	%r106, %r104, -2147483648;
	selp.b32 	%r107, %r106, %r104, %p81;
	selp.b32 	%r108, %r107, %r104, %p79;
	selp.b32 	%r109, %r108, %r104, %p80;
	mov.b32 	%r110, 0;
	mov.b64 	%fd188, {%r110, %r109};
$L__BB0_33:
	setp.eq.f64 	%p82, %fd33, 0d3FF0000000000000;
	setp.neu.f64 	%p83, %fd1, 0d7FF0000000000000;
	setp.eq.s64 	%p84, %rd196, 0;
	selp.f64 	%fd78, 0d3FF0000000000000, %fd188, %p84;
	selp.f64 	%fd79, 0d3FF0000000000000, %fd78, %p82;
	mul.f64 	%fd80, %fd32, %fd79;
	shl.b64 	%rd130, %rd196, 3;
	add.s64 	%rd59, %rd1, %rd130;
	st.global.f64 	[%rd59], %fd80;
	add.s64 	%rd60, %rd196, %rd3;
	cvt.rn.f64.u64 	%fd81, %rd60;
	{
	.reg .b32 %temp; 
	mov.b64 	{%temp, %r4}, %fd81;
	}
	shr.u32 	%r111, %r4, 20;
	and.b32  	%r112, %r111, 2047;
	add.s32 	%r113, %r112, -1012;
	mov.b64 	%rd131, %fd81;
	shl.b64 	%rd61, %rd131, %r113;
	setp.eq.s64 	%p85, %rd61, -9223372036854775808;
	selp.b32 	%r114, %r1, 0, %p85;
	setp.lt.s32 	%p86, %r4, 0;
	or.b32  	%r115, %r114, 2146435072;
	selp.b32 	%r116, %r115, %r114, %p86;
	mov.b32 	%r117, 0;
	mov.b64 	%fd189, {%r117, %r116};
	add.f64 	%fd82, %fd33, %fd81;
	{
	.reg .b32 %temp; 
	mov.b64 	{%temp, %r118}, %fd82;
	}
	and.b32  	%r119, %r118, 2146435072;
	setp.ne.s32 	%p87, %r119, 2146435072;
	or.pred  	%p88, %p87, %p83;
	@%p88 bra 	$L__BB0_35;
	setp.lt.s32 	%p89, %r4, 0;
	setp.eq.s64 	%p90, %rd61, -9223372036854775808;
	setp.lt.s32 	%p91, %r1, 0;
	selp.b32 	%r120, 0, 2146435072, %p89;
	and.b32  	%r121, %r4, 2147483647;
	setp.ne.s32 	%p92, %r121, 1071644672;
	or.b32  	%r122, %r120, -2147483648;
	selp.b32 	%r123, %r122, %r120, %p92;
	selp.b32 	%r124, %r123, %r120, %p90;
	selp.b32 	%r125, %r124, %r120, %p91;
	mov.b32 	%r126, 0;
	mov.b64 	%fd189, {%r126, %r125};
$L__BB0_35:
	setp.eq.f64 	%p93, %fd33, 0d3FF0000000000000;
	setp.neu.f64 	%p94, %fd1, 0d7FF0000000000000;
	selp.f64 	%fd83, 0d3FF0000000000000, %fd189, %p93;
	mul.f64 	%fd84, %fd32, %fd83;
	shl.b64 	%rd62, %rd3, 3;
	add.s64 	%rd63, %rd59, %rd62;
	st.global.f64 	[%rd63], %fd84;
	add.s64 	%rd64, %rd60, %rd3;
	cvt.rn.f64.u64 	%fd85, %rd64;
	{
	.reg .b32 %temp; 
	mov.b64 	{%temp, %r5}, %fd85;
	}
	shr.u32 	%r127, %r5, 20;
	and.b32  	%r128, %r127, 2047;
	add.s32 	%r129, %r128, -1012;
	mov.b64 	%rd132, %fd85;
	shl.b64 	%rd65, %rd132, %r129;
	setp.eq.s64 	%p95, %rd65, -9223372036854775808;
	selp.b32 	%r130, %r1, 0, %p95;
	setp.lt.s32 	%p96, %r5, 0;
	or.b32  	%r131, %r130, 2146435072;
	selp.b32 	%r132, %r131, %r130, %p96;
	mov.b32 	%r133, 0;
	mov.b64 	%fd190, {%r133, %r132};
	add.f64 	%fd86, %fd33, %fd85;
	{
	.reg .b32 %temp; 
	mov.b64 	{%temp, %r134}, %fd86;
	}
	and.b32  	%r135, %r134, 2146435072;
	setp.ne.s32 	%p97, %r135, 2146435072;
	or.pred  	%p98, %p97, %p94;
	@%p98 bra 	$L__BB0_37;
	setp.lt.s32 	%p99, %r5, 0;
	setp.eq.s64 	%p100, %rd65, -9223372036854775808;
	setp.lt.s32 	%p101, %r1, 0;
	selp.b32 	%r136, 0, 2146435072, %p99;
	and.b32  	%r137, %r5, 2147483647;
	setp.ne.s32 	%p102, %r137, 1071644672;
	or.b32  	%r138, %r136, -2147483648;
	selp.b32 	%r139, %r138, %r136, %p102;
	selp.b32 	%r140, %r139, %r136, %p100;
	selp.b32 	%r141, %r140, %r136, %p101;
	mov.b32 	%r142, 0;
	mov.b64 	%fd190, {%r142, %r141};
$L__BB0_37:
	setp.eq.f64 	%p103, %fd33, 0d3FF0000000000000;
	setp.neu.f64 	%p104, %fd1, 0d7FF0000000000000;
	selp.f64 	%fd87, 0d3FF0000000000000, %fd190, %p103;
	mul.f64 	%fd88, %fd32, %fd87;
	add.s64 	%rd66, %rd63, %rd62;
	st.global.f64 	[%rd66], %fd88;
	add.s64 	%rd67, %rd64, %rd3;
	cvt.rn.f64.u64 	%fd89, %rd67;
	{
	.reg .b32 %temp; 
	mov.b64 	{%temp, %r6}, %fd89;
	}
	shr.u32 	%r143, %r6, 20;
	and.b32  	%r144, %r143, 2047;
	add.s32 	%r145, %r144, -1012;
	mov.b64 	%rd133, %fd89;
	shl.b64 	%rd68, %rd133, %r145;
	setp.eq.s64 	%p105, %rd68, -9223372036854775808;
	selp.b32 	%r146, %r1, 0, %p105;
	setp.lt.s32 	%p106, %r6, 0;
	or.b32  	%r147, %r146, 2146435072;
	selp.b32 	%r148, %r147, %r146, %p106;
	mov.b32 	%r149, 0;
	mov.b64 	%fd191, {%r149, %r148};
	add.f64 	%fd90, %fd33, %fd89;
	{
	.reg .b32 %temp; 
	mov.b64 	{%temp, %r150}, %fd90;
	}
	and.b32  	%r151, %r150, 2146435072;
	setp.ne.s32 	%p107, %r151, 2146435072;
	or.pred  	%p108, %p107, %p104;
	@%p108 bra 	$L__BB0_39;
	setp.lt.s32 	%p109, %r6, 0;
	setp.eq.s64 	%p110, %rd68, -9223372036854775808;
	setp.lt.s32 	%p111, %r1, 0;
	selp.b32 	%r152, 0, 2146435072, %p109;
	and.b32  	%r153, %r6, 2147483647;
	setp.ne.s32 	%p112, %r153, 1071644672;
	or.b32  	%r154, %r152, -2147483648;
	selp.b32 	%r155, %r154, %r152, %p112;
	selp.b32 	%r156, %r155, %r152, %p110;
	selp.b32 	%r157, %r156, %r152, %p111;
	mov.b32 	%r158, 0;
	mov.b64 	%fd191, {%r158, %r157};
$L__BB0_39:
	setp.eq.f64 	%p113, %fd33, 0d3FF0000000000000;
	selp.f64 	%fd91, 0d3FF0000000000000, %fd191, %p113;
	mul.f64 	%fd92, %fd32, %fd91;
	add.s64 	%rd134, %rd66, %rd62;
	st.global.f64 	[%rd134], %fd92;
	add.s64 	%rd196, %rd67, %rd3;
	setp.lt.s64 	%p114, %rd196, %rd95;
	@%p114 bra 	$L__BB0_31;
	bra.uni 	$L__BB0_59;
$L__BB0_40:
	add.s64 	%rd97, %rd3, %rd196;
	max.u64 	%rd98, %rd95, %rd97;
	setp.lt.u64 	%p9, %rd97, %rd95;
	selp.u64 	%rd70, 1, 0, %p9;
	add.s64 	%rd99, %rd97, %rd70;
	sub.s64 	%rd71, %rd98, %rd99;
	and.b64  	%rd100, %rd71, -4294967296;
	setp.ne.s64 	%p10, %rd100, 0;
	@%p10 bra 	$L__BB0_42;
	cvt.u32.u64 	%r18, %rd3;
	cvt.u32.u64 	%r19, %rd71;
	div.u32 	%r20, %r19, %r18;
	cvt.u64.u32 	%rd210, %r20;
	bra.uni 	$L__BB0_43;
$L__BB0_42:
	div.u64 	%rd210, %rd71, %rd3;
$L__BB0_43:
	add.s64 	%rd75, %rd210, %rd70;
	and.b64  	%rd101, %rd75, 3;
	setp.eq.s64 	%p11, %rd101, 3;
	@%p11 bra 	$L__BB0_48;
	shl.b64 	%rd102, %rd196, 3;
	add.s64 	%rd212, %rd1, %rd102;
	shl.b64 	%rd77, %rd3, 3;
	add.s64 	%rd103, %rd75, 1;
	and.b64  	%rd211, %rd103, 3;
$L__BB0_45:
	.pragma "nounroll";
	setp.neu.f64 	%p12, %fd1, 0d7FF0000000000000;
	setp.lt.s32 	%p13, %r1, 0;
	cvt.rn.f64.u64 	%fd34, %rd196;
	{
	.reg .b32 %temp; 
	mov.b64 	{%temp, %r7}, %fd34;
	}
	shr.u32 	%r21, %r7, 20;
	and.b32  	%r22, %r21, 2047;
	add.s32 	%r23, %r22, -1012;
	mov.b64 	%rd104, %fd34;
	shl.b64 	%rd105, %rd104, %r23;
	setp.eq.s64 	%p14, %rd105, -9223372036854775808;
	{ // callseq 0, 0
	.param .b64 param0;
	st.param.f64 	[param0], %fd1;
	.param .b64 param1;
	st.param.f64 	[param1], %fd34;
	.param .b64 retval0;
	call.uni (retval0), 
	__internal_accurate_pow, 
	(
	param0, 
	param1
	);
	ld.param.f64 	%fd35, [retval0];
	} // callseq 0
	and.pred  	%p1, %p13, %p14;
	neg.f64 	%fd37, %fd35;
	selp.f64 	%fd192, %fd37, %fd35, %p1;
	add.f64 	%fd38, %fd33, %fd34;
	{
	.reg .b32 %temp; 
	mov.b64 	{%temp, %r24}, %fd38;
	}
	and.b32  	%r25, %r24, 2146435072;
	setp.ne.s32 	%p15, %r25, 2146435072;
	or.pred  	%p16, %p15, %p12;
	@%p16 bra 	$L__BB0_47;
	setp.lt.s32 	%p17, %r7, 0;
	selp.b32 	%r26, 0, 2146435072, %p17;
	and.b32  	%r27, %r7, 2147483647;
	setp.ne.s32 	%p18, %r27, 1071644672;
	or.b32  	%r28, %r26, -2147483648;
	selp.b32 	%r29, %r28, %r26, %p18;
	selp.b32 	%r30, %r29, %r26, %p1;
	mov.b32 	%r31, 0;
	mov.b64 	%fd192, {%r31, %r30};
$L__BB0_47:
	setp.eq.f64 	%p19, %fd33, 0d3FF0000000000000;
	setp.eq.s64 	%p20, %rd196, 0;
	selp.f64 	%fd39, 0d3FF0000000000000, %fd192, %p20;
	selp.f64 	%fd40, 0d3FF0000000000000, %fd39, %p19;
	mul.f64 	%fd41, %fd32, %fd40;
	st.global.f64 	[%rd212], %fd41;
	add.s64 	%rd196, %rd196, %rd3;
	add.s64 	%rd212, %rd212, %rd77;
	add.s64 	%rd211, %rd211, -1;
	setp.ne.s64 	%p21, %rd211, 0;
	@%p21 bra 	$L__BB0_45;
$L__BB0_48:
	setp.lt.u64 	%p22, %rd75, 3;
	@%p22 bra 	$L__BB0_59;
	shl.b64 	%rd89, %rd3, 3;
$L__BB0_50:
	setp.neu.f64 	%p23, %fd1, 0d7FF0000000000000;
	setp.lt.s32 	%p24, %r1, 0;
	cvt.rn.f64.u64 	%fd42, %rd196;
	{
	.reg .b32 %temp; 
	mov.b64 	{%temp, %r8}, %fd42;
	}
	shr.u32 	%r32, %r8, 20;
	and.b32  	%r33, %r32, 2047;
	add.s32 	%r34, %r33, -1012;
	mov.b64 	%rd107, %fd42;
	shl.b64 	%rd108, %rd107, %r34;
	setp.eq.s64 	%p25, %rd108, -9223372036854775808;
	{ // callseq 1, 0
	.param .b64 param0;
	st.param.f64 	[param0], %fd1;
	.param .b64 param1;
	st.param.f64 	[param1], %fd42;
	.param .b64 retval0;
	call.uni (retval0), 
	__internal_accurate_pow, 
	(
	param0, 
	param1
	);
	ld.param.f64 	%fd43, [retval0];
	} // callseq 1
	and.pred  	%p2, %p24, %p25;
	neg.f64 	%fd45, %fd43;
	selp.f64 	%fd193, %fd45, %fd43, %p2;
	add.f64 	%fd46, %fd33, %fd42;
	{
	.reg .b32 %temp; 
	mov.b64 	{%temp, %r35}, %fd46;
	}
	and.b32  	%r36, %r35, 2146435072;
	setp.ne.s32 	%p26, %r36, 2146435072;
	or.pred  	%p27, %p26, %p23;
	@%p27 bra 	$L__BB0_52;
	setp.lt.s32 	%p28, %r8, 0;
	selp.b32 	%r37, 0, 2146435072, %p28;
	and.b32  	%r38, %r8, 2147483647;
	setp.ne.s32 	%p29, %r38, 1071644672;
	or.b32  	%r39, %r37, -2147483648;
	selp.b32 	%r40, %r39, %r37, %p29;
	selp.b32 	%r41, %r40, %r37, %p2;
	mov.b32 	%r42, 0;
	mov.b64 	%fd193, {%r42, %r41};
$L__BB0_52:
	setp.eq.f64 	%p30, %fd33, 0d3FF0000000000000;
	setp.neu.f64 	%p31, %fd1, 0d7FF0000000000000;
	setp.lt.s32 	%p32, %r1, 0;
	setp.eq.s64 	%p33, %rd196, 0;
	selp.f64 	%fd47, 0d3FF0000000000000, %fd193, %p33;
	selp.f64 	%fd48, 0d3FF0000000000000, %fd47, %p30;
	mul.f64 	%fd49, %fd32, %fd48;
	shl.b64 	%rd110, %rd196, 3;
	add.s64 	%rd87, %rd1, %rd110;
	st.global.f64 	[%rd87], %fd49;
	add.s64 	%rd88, %rd196, %rd3;
	cvt.rn.f64.u64 	%fd50, %rd88;
	{
	.reg .b32 %temp; 
	mov.b64 	{%temp, %r9}, %fd50;
	}
	shr.u32 	%r43, %r9, 20;
	and.b32  	%r44, %r43, 2047;
	add.s32 	%r45, %r44, -1012;
	mov.b64 	%rd111, %fd50;
	shl.b64 	%rd112, %rd111, %r45;
	setp.eq.s64 	%p34, %rd112, -9223372036854775808;
	{ // callseq 2, 0
	.param .b64 param0;
	st.param.f64 	[param0], %fd1;
	.param .b64 param1;
	st.param.f64 	[param1], %fd50;
	.param .b64 retval0;
	call.uni (retval0), 
	__internal_accurate_pow, 
	(
	param0, 
	param1
	);
	ld.param.f64 	%fd51, [retval0];
	} // callseq 2
	and.pred  	%p3, %p32, %p34;
	neg.f64 	%fd53, %fd51;
	selp.f64 	%fd194, %fd53, %fd51, %p3;
	add.f64 	%fd54, %fd33, %fd50;
	{
	.reg .b32 %temp; 
	mov.b64 	{%temp, %r46}, %fd54;
	}
	and.b32  	%r47, %r46, 2146435072;
	setp.ne.s32 	%p35, %r47, 2146435072;
	or.pred  	%p36, %p35, %p31;
	@%p36 bra 	$L__BB0_54;
	setp.lt.s32 	%p37, %r9, 0;
	selp.b32 	%r48, 0, 2146435072, %p37;
	and.b32  	%r49, %r9, 2147483647;
	setp.ne.s32 	%p38, %r49, 1071644672;
	or.b32  	%r50, %r48, -2147483648;
	selp.b32 	%r51, %r50, %r48, %p38;
	selp.b32 	%r52, %r51, %r48, %p3;
	mov.b32 	%r53, 0;
	mov.b64 	%fd194, {%r53, %r52};
$L__BB0_54:
	setp.eq.f64 	%p39, %fd33, 0d3FF0000000000000;
	setp.neu.f64 	%p40, %fd1, 0d7FF0000000000000;
	setp.lt.s32 	%p41, %r1, 0;
	selp.f64 	%fd55, 0d3FF0000000000000, %fd194, %p39;
	mul.f64 	%fd56, %fd32, %fd55;
	add.s64 	%rd90, %rd87, %rd89;
	st.global.f64 	[%rd90], %fd56;
	add.s64 	%rd91, %rd88, %rd3;
	cvt.rn.f64.u64 	%fd57, %rd91;
	{
	.reg .b32 %temp; 
	mov.b64 	{%temp, %r10}, %fd57;
	}
	shr.u32 	%r54, %r10, 20;
	and.b32  	%r55, %r54, 2047;
	add.s32 	%r56, %r55, -1012;
	mov.b64 	%rd114, %fd57;
	shl.b64 	%rd115, %rd114, %r56;
	setp.eq.s64 	%p42, %rd115, -9223372036854775808;
	{ // callseq 3, 0
	.param .b64 param0;
	st.param.f64 	[param0], %fd1;
	.param .b64 param1;
	st.param.f64 	[param1], %fd57;
	.param .b64 retval0;
	call.uni (retval0), 
	__internal_accurate_pow, 
	(
	param0, 
	param1
	);
	ld.param.f64 	%fd58, [retval0];
	} // callseq 3
	and.pred  	%p4, %p41, %p42;
	neg.f64 	%fd60, %fd58;
	selp.f64 	%fd195, %fd60, %fd58, %p4;
	add.f64 	%fd61, %fd33, %fd57;
	{
	.reg .b32 %temp; 
	mov.b64 	{%temp, %r57}, %fd61;
	}
	and.b32  	%r58, %r57, 2146435072;
	setp.ne.s32 	%p43, %r58, 2146435072;
	or.pred  	%p44, %p43, %p40;
	@%p44 bra 	$L__BB0_56;
	setp.lt.s32 	%p45, %r10, 0;
	selp.b32 	%r59, 0, 2146435072, %p45;
	and.b32  	%r60, %r10, 2147483647;
	setp.ne.s32 	%p46, %r60, 1071644672;
	or.b32  	%r61, %r59, -2147483648;
	selp.b32 	%r62, %r61, %r59, %p46;
	selp.b32 	%r63, %r62, %r59, %p4;
	mov.b32 	%r64, 0;
	mov.b64 	%fd195, {%r64, %r63};
$L__BB0_56:
	setp.eq.f64 	%p47, %fd33, 0d3FF0000000000000;
	setp.neu.f64 	%p48, %fd1, 0d7FF0000000000000;
	setp.lt.s32 	%p49, %r1, 0;
	selp.f64 	%fd62, 0d3FF0000000000000, %fd195, %p47;
	mul.f64 	%fd63, %fd32, %fd62;
	add.s64 	%rd92, %rd90, %rd89;
	st.global.f64 	[%rd92], %fd63;
	add.s64 	%rd93, %rd91, %rd3;
	cvt.rn.f64.u64 	%fd64, %rd93;
	{
	.reg .b32 %temp; 
	mov.b64 	{%temp, %r11}, %fd64;
	}
	shr.u32 	%r65, %r11, 20;
	and.b32  	%r66, %r65, 2047;
	add.s32 	%r67, %r66, -1012;
	mov.b64 	%rd117, %fd64;
	shl.b64 	%rd118, %rd117, %r67;
	setp.eq.s64 	%p50, %rd118, -9223372036854775808;
	{ // callseq 4, 0
	.param .b64 param0;
	st.param.f64 	[param0], %fd1;
	.param .b64 param1;
	st.param.f64 	[param1], %fd64;
	.param .b64 retval0;
	call.uni (retval0), 
	__internal_accurate_pow, 
	(
	param0, 
	param1
	);
	ld.param.f64 	%fd65, [retval0];
	} // callseq 4
	and.pred  	%p5, %p49, %p50;
	neg.f64 	%fd67, %fd65;
	selp.f64 	%fd196, %fd67, %fd65, %p5;
	add.f64 	%fd68, %fd33, %fd64;
	{
	.reg .b32 %temp; 
	mov.b64 	{%temp, %r68}, %fd68;
	}
	and.b32  	%r69, %r68, 2146435072;
	setp.ne.s32 	%p51, %r69, 2146435072;
	or.pred  	%p52, %p51, %p48;
	@%p52 bra 	$L__BB0_58;
	setp.lt.s32 	%p53, %r11, 0;
	selp.b32 	%r70, 0, 2146435072, %p53;
	and.b32  	%r71, %r11, 2147483647;
	setp.ne.s32 	%p54, %r71, 1071644672;
	or.b32  	%r72, %r70, -2147483648;
	selp.b32 	%r73, %r72, %r70, %p54;
	selp.b32 	%r74, %r73, %r70, %p5;
	mov.b32 	%r75, 0;
	mov.b64 	%fd196, {%r75, %r74};
$L__BB0_58:
	setp.eq.f64 	%p55, %fd33, 0d3FF0000000000000;
	selp.f64 	%fd69, 0d3FF0000000000000, %fd196, %p55;
	mul.f64 	%fd70, %fd32, %fd69;
	add.s64 	%rd120, %rd92, %rd89;
	st.global.f64 	[%rd120], %fd70;
	add.s64 	%rd196, %rd93, %rd3;
	setp.lt.s64 	%p56, %rd196, %rd95;
	@%p56 bra 	$L__BB0_50;
$L__BB0_59:
	ret;

}
.func  (.param .b64 func_retval0) __internal_accurate_pow(
	.param .b64 __internal_accurate_pow_param_0,
	.param .b64 __internal_accurate_pow_param_1
)
{
	.reg .pred 	%p<8>;
	.reg .b32 	%r<49>;
	.reg .b32 	%f<3>;
	.reg .b64 	%fd<109>;

	ld.param.f64 	%fd10, [__internal_accurate_pow_param_0];
	ld.param.f64 	%fd11, [__internal_accurate_pow_param_1];
	{
	.reg .b32 %temp; 
	mov.b64 	{%temp, %r46}, %fd10;
	}
	{
	.reg .b32 %temp; 
	mov.b64 	{%r45, %temp}, %fd10;
	}
	shr.u32 	%r47, %r46, 20;
	setp.gt.u32 	%p1, %r46, 1048575;
	@%p1 bra 	$L__BB1_2;
	mul.f64 	%fd12, %fd10, 0d4350000000000000;
	{
	.reg .b32 %temp; 
	mov.b64 	{%temp, %r46}, %fd12;
	}
	{
	.reg .b32 %temp; 
	mov.b64 	{%r45, %temp}, %fd12;
	}
	shr.u32 	%r16, %r46, 20;
	add.s32 	%r47, %r16, -54;
$L__BB1_2:
	add.s32 	%r48, %r47, -1023;
	and.b32  	%r17, %r46, -2146435073;
	or.b32  	%r18, %r17, 1072693248;
	mov.b64 	%fd107, {%r45, %r18};
	setp.lt.u32 	%p2, %r18, 1073127583;
	@%p2 bra 	$L__BB1_4;
	{
	.reg .b32 %temp; 
	mov.b64 	{%r19, %temp}, %fd107;
	}
	{
	.reg .b32 %temp; 
	mov.b64 	{%temp, %r20}, %fd107;
	}
	add.s32 	%r21, %r20, -1048576;
	mov.b64 	%fd107, {%r19, %r21};
	add.s32 	%r48, %r47, -1022;
$L__BB1_4:
	add.f64 	%fd13, %fd107, 0dBFF0000000000000;
	add.f64 	%fd14, %fd107, 0d3FF0000000000000;
	rcp.approx.ftz.f64 	%fd15, %fd14;
	neg.f64 	%fd16, %fd14;
	fma.rn.f64 	%fd17, %fd16, %fd15, 0d3FF0000000000000;
	fma.rn.f64 	%fd18, %fd17, %fd17, %fd17;
	fma.rn.f64 	%fd19, %fd18, %fd15, %fd15;
	mul.f64 	%fd20, %fd13, %fd19;
	fma.rn.f64 	%fd21, %fd13, %fd19, %fd20;
	mul.f64 	%fd22, %fd21, %fd21;
	fma.rn.f64 	%fd23, %fd22, 0d3EB0F5FF7D2CAFE2, 0d3ED0F5D241AD3B5A;
	fma.rn.f64 	%fd24, %fd23, %fd22, 0d3EF3B20A75488A3F;
	fma.rn.f64 	%fd25, %fd24, %fd22, 0d3F1745CDE4FAECD5;
	fma.rn.f64 	%fd26, %fd25, %fd22, 0d3F3C71C7258A578B;
	fma.rn.f64 	%fd27, %fd26, %fd22, 0d3F6249249242B910;
	fma.rn.f64 	%fd28, %fd27, %fd22, 0d3F89999999999DFB;
	sub.f64 	%fd29, %fd13, %fd21;
	add.f64 	%fd30, %fd29, %fd29;
	neg.f64 	%fd31, %fd21;
	fma.rn.f64 	%fd32, %fd31, %fd13, %fd30;
	mul.f64 	%fd33, %fd19, %fd32;
	fma.rn.f64 	%fd34, %fd22, %fd28, 0d3FB5555555555555;
	mov.f64 	%fd35, 0d3FB5555555555555;
	sub.f64 	%fd36, %fd35, %fd34;
	fma.rn.f64 	%fd37, %fd22, %fd28, %fd36;
	add.f64 	%fd38, %fd37, 0dBC46A4CB00B9E7B0;
	add.f64 	%fd39, %fd34, %fd38;
	sub.f64 	%fd40, %fd34, %fd39;
	add.f64 	%fd41, %fd38, %fd40;
	mul.rn.f64 	%fd42, %fd21, %fd21;
	neg.f64 	%fd43, %fd42;
	fma.rn.f64 	%fd44, %fd21, %fd21, %fd43;
	{
	.reg .b32 %temp; 
	mov.b64 	{%r22, %temp}, %fd33;
	}
	{
	.reg .b32 %temp; 
	mov.b64 	{%temp, %r23}, %fd33;
	}
	add.s32 	%r24, %r23, 1048576;
	mov.b64 	%fd45, {%r22, %r24};
	fma.rn.f64 	%fd46, %fd21, %fd45, %fd44;
	mul.rn.f64 	%fd47, %fd42, %fd21;
	neg.f64 	%fd48, %fd47;
	fma.rn.f64 	%fd49, %fd42, %fd21, %fd48;
	fma.rn.f64 	%fd50, %fd42, %fd33, %fd49;
	fma.rn.f64 	%fd51, %fd46, %fd21, %fd50;
	mul.rn.f64 	%fd52, %fd39, %fd47;
	neg.f64 	%fd53, %fd52;
	fma.rn.f64 	%fd54, %fd39, %fd47, %fd53;
	fma.rn.f64 	%fd55, %fd39, %fd51, %fd54;
	fma.rn.f64 	%fd56, %fd41, %fd47, %fd55;
	add.f64 	%fd57, %fd52, %fd56;
	sub.f64 	%fd58, %fd52, %fd57;
	add.f64 	%fd59, %fd56, %fd58;
	add.f64 	%fd60, %fd21, %fd57;
	sub.f64 	%fd61, %fd21, %fd60;
	add.f64 	%fd62, %fd57, %fd61;
	add.f64 	%fd63, %fd59, %fd62;
	add.f64 	%fd64, %fd33, %fd63;
	add.f64 	%fd65, %fd60, %fd64;
	sub.f64 	%fd66, %fd60, %fd65;
	add.f64 	%fd67, %fd64, %fd66;
	xor.b32  	%r25, %r48, -2147483648;
	mov.b32 	%r26, 1127219200;
	mov.b64 	%fd68, {%r25, %r26};
	mov.b32 	%r27, -2147483648;
	mov.b64 	%fd69, {%r27, %r26};
	sub.f64 	%fd70, %fd68, %fd69;
	fma.rn.f64 	%fd71, %fd70, 0d3FE62E42FEFA39EF, %fd65;
	fma.rn.f64 	%fd72, %fd70, 0dBFE62E42FEFA39EF, %fd71;
	sub.f64 	%fd73, %fd72, %fd65;
	sub.f64 	%fd74, %fd67, %fd73;
	fma.rn.f64 	%fd75, %fd70, 0d3C7ABC9E3B39803F, %fd74;
	add.f64 	%fd76, %fd71, %fd75;
	sub.f64 	%fd77, %fd71, %fd76;
	add.f64 	%fd78, %fd75, %fd77;
	{
	.reg .b32 %temp; 
	mov.b64 	{%temp, %r28}, %fd11;
	}
	{
	.reg .b32 %temp; 
	mov.b64 	{%r29, %temp}, %fd11;
	}
	shl.b32 	%r30, %r28, 1;
	setp.gt.u32 	%p3, %r30, -33554433;
	and.b32  	%r31, %r28, -15728641;
	selp.b32 	%r32, %r31, %r28, %p3;
	mov.b64 	%fd79, {%r29, %r32};
	mul.rn.f64 	%fd80, %fd76, %fd79;
	neg.f64 	%fd81, %fd80;
	fma.rn.f64 	%fd82, %fd76, %fd79, %fd81;
	fma.rn.f64 	%fd83, %fd78, %fd79, %fd82;
	add.f64 	%fd4, %fd80, %fd83;
	sub.f64 	%fd84, %fd80, %fd4;
	add.f64 	%fd5, %fd83, %fd84;
	fma.rn.f64 	%fd85, %fd4, 0d3FF71547652B82FE, 0d4338000000000000;
	{
	.reg .b32 %temp; 
	mov.b64 	{%r13, %temp}, %fd85;
	}
	mov.f64 	%fd86, 0dC338000000000000;
	add.rn.f64 	%fd87, %fd85, %fd86;
	fma.rn.f64 	%fd88, %fd87, 0dBFE62E42FEFA39EF, %fd4;
	fma.rn.f64 	%fd89, %fd87, 0dBC7ABC9E3B39803F, %fd88;
	fma.rn.f64 	%fd90, %fd89, 0d3E5ADE1569CE2BDF, 0d3E928AF3FCA213EA;
	fma.rn.f64 	%fd91, %fd90, %fd89, 0d3EC71DEE62401315;
	fma.rn.f64 	%fd92, %fd91, %fd89, 0d3EFA01997C89EB71;
	fma.rn.f64 	%fd93, %fd92, %fd89, 0d3F2A01A014761F65;
	fma.rn.f64 	%fd94, %fd93, %fd89, 0d3F56C16C1852B7AF;
	fma.rn.f64 	%fd95, %fd94, %fd89, 0d3F81111111122322;
	fma.rn.f64 	%fd96, %fd95, %fd89, 0d3FA55555555502A1;
	fma.rn.f64 	%fd97, %fd96, %fd89, 0d3FC5555555555511;
	fma.rn.f64 	%fd98, %fd97, %fd89, 0d3FE000000000000B;
	fma.rn.f64 	%fd99, %fd98, %fd89, 0d3FF0000000000000;
	fma.rn.f64 	%fd100, %fd99, %fd89, 0d3FF0000000000000;
	{
	.reg .b32 %temp; 
	mov.b64 	{%r14, %temp}, %fd100;
	}
	{
	.reg .b32 %temp; 
	mov.b64 	{%temp, %r15}, %fd100;
	}
	shl.b32 	%r33, %r13, 20;
	add.s32 	%r34, %r33, %r15;
	mov.b64 	%fd108, {%r14, %r34};
	{
	.reg .b32 %temp; 
	mov.b64 	{%temp, %r35}, %fd4;
	}
	mov.b32 	%f2, %r35;
	abs.f32 	%f1, %f2;
	setp.lt.f32 	%p4, %f1, 0f4086232B;
	@%p4 bra 	$L__BB1_7;
	setp.lt.f64 	%p5, %fd4, 0d0000000000000000;
	add.f64 	%fd101, %fd4, 0d7FF0000000000000;
	selp.f64 	%fd108, 0d0000000000000000, %fd101, %p5;
	setp.geu.f32 	%p6, %f1, 0f40874800;
	@%p6 bra 	$L__BB1_7;
	shr.u32 	%r36, %r13, 31;
	add.s32 	%r37, %r13, %r36;
	shr.s32 	%r38, %r37, 1;
	shl.b32 	%r39, %r38, 20;
	add.s32 	%r40, %r15, %r39;
	mov.b64 	%fd102, {%r14, %r40};
	sub.s32 	%r41, %r13, %r38;
	shl.b32 	%r42, %r41, 20;
	add.s32 	%r43, %r42, 1072693248;
	mov.b32 	%r44, 0;
	mov.b64 	%fd103, {%r44, %r43};
	mul.f64 	%fd108, %fd103, %fd102;
$L__BB1_7:
	abs.f64 	%fd104, %fd108;
	setp.eq.f64 	%p7, %fd104, 0d7FF0000000000000;
	fma.rn.f64 	%fd105, %fd108, %fd5, %fd108;
	selp.f64 	%fd106, %fd108, %fd105, %p7;
	st.param.f64 	[func_retval0], %fd106;
	ret;

}


// ===== COMPILED SASS (sm_100) =====

	.target	sm_100

	.elftype	@"ET_EXEC"


//--------------------- .note.nv.tkinfo           --------------------------
	.section	.note.nv.tkinfo,"",@"SHT_NOTE"
	.sectionflags	@"SHF_NOTE_NV_TKINFO"
	.tkinfo
        /*0018*/ 	.word	0x00000002
        /*0030*/ 	.string	""
        /*0030*/ 	.string	"ptxas"
        /*0030*/ 	.string	"Cuda compilation tools, release 13.0, V13.0.88"
        /*0030*/ 	.string	"Build cuda_13.0.r13.0/compiler.36424714_0"
        /*0030*/ 	.string	"-arch sm_100 -m 64 "



//--------------------- .note.nv.cuinfo           --------------------------
	.section	.note.nv.cuinfo,"",@"SHT_NOTE"
	.sectionflags	@"SHF_NOTE_NV_CUINFO"
        /*0018*/ 	.short	0x0002
        /*001a*/ 	.short	0x0064
        /*001c*/ 	.short	0x0082
	.zero		2


//--------------------- .nv.info                  --------------------------
	.section	.nv.info,"",@"SHT_CUDA_INFO"
	.align	4


	//----- nvinfo : EIATTR_REGCOUNT
	.align		4
        /*0000*/ 	.byte	0x04, 0x2f
        /*0002*/ 	.short	(.L_1 - .L_0)
	.align		4
.L_0:
        /*0004*/ 	.word	index@(_Z6kernelddPdx)
        /*0008*/ 	.word	0x00000026


	//----- nvinfo : EIATTR_FRAME_SIZE
	.align		4
.L_1:
        /*000c*/ 	.byte	0x04, 0x11
        /*000e*/ 	.short	(.L_3 - .L_2)
	.align		4
.L_2:
        /*0010*/ 	.word	index@($_Z6kernelddPdx$__internal_accurate_pow)
        /*0014*/ 	.word	0x00000000


	//----- nvinfo : EIATTR_FRAME_SIZE
	.align		4
.L_3:
        /*0018*/ 	.byte	0x04, 0x11
        /*001a*/ 	.short	(.L_5 - .L_4)
	.align		4
.L_4:
        /*001c*/ 	.word	index@($__internal_0_$__cuda_sm20_div_u64)
        /*0020*/ 	.word	0x00000000


	//----- nvinfo : EIATTR_FRAME_SIZE
	.align		4
.L_5:
        /*0024*/ 	.byte	0x04, 0x11
        /*0026*/ 	.short	(.L_7 - .L_6)
	.align		4
.L_6:
        /*0028*/ 	.word	index@(_Z6kernelddPdx)
        /*002c*/ 	.word	0x00000000


	//----- nvinfo : EIATTR_MIN_STACK_SIZE
	.align		4
.L_7:
        /*0030*/ 	.byte	0x04, 0x12
        /*0032*/ 	.short	(.L_9 - .L_8)
	.align		4
.L_8:
        /*0034*/ 	.word	index@(_Z6kernelddPdx)
        /*0038*/ 	.word	0x00000000
.L_9:


//--------------------- .nv.compat                --------------------------
	.section	.nv.compat,"",@"SHT_CUDA_COMPAT_INFO"
	.align	4
        /*0000*/ 	.byte	0x02, 0x09, 0x00, 0x00, 0x02, 0x02, 0x01, 0x00, 0x02, 0x05, 0x05, 0x00, 0x03, 0x07, 0x01, 0x01
        /*0010*/ 	.byte	0x02, 0x03, 0x00, 0x00, 0x02, 0x06, 0x01, 0x00, 0x04, 0x0b, 0x08, 0x00, 0x01, 0x00, 0x00, 0x00
        /*0020*/ 	.byte	0x00, 0x00, 0x00, 0x00


//--------------------- .nv.info._Z6kernelddPdx   --------------------------
	.section	.nv.info._Z6kernelddPdx,"",@"SHT_CUDA_INFO"
	.sectionflags	@""
	.align	4


	//----- nvinfo : EIATTR_CUDA_API_VERSION
	.align		4
        /*0000*/ 	.byte	0x04, 0x37
        /*0002*/ 	.short	(.L_11 - .L_10)
.L_10:
        /*0004*/ 	.word	0x00000082


	//----- nvinfo : EIATTR_KPARAM_INFO
	.align		4
.L_11:
        /*0008*/ 	.byte	0x04, 0x17
        /*000a*/ 	.short	(.L_13 - .L_12)
.L_12:
        /*000c*/ 	.word	0x00000000
        /*0010*/ 	.short	0x0003
        /*0012*/ 	.short	0x0018
        /*0014*/ 	.byte	0x00, 0xf0, 0x21, 0x00


	//----- nvinfo : EIATTR_KPARAM_INFO
	.align		4
.L_13:
        /*0018*/ 	.byte	0x04, 0x17
        /*001a*/ 	.short	(.L_15 - .L_14)
.L_14:
        /*001c*/ 	.word	0x00000000
        /*0020*/ 	.short	0x0002
        /*0022*/ 	.short	0x0010
        /*0024*/ 	.byte	0x00, 0xf5, 0x21, 0x00


	//----- nvinfo : EIATTR_KPARAM_INFO
	.align		4
.L_15:
        /*0028*/ 	.byte	0x04, 0x17
        /*002a*/ 	.short	(.L_17 - .L_16)
.L_16:
        /*002c*/ 	.word	0x00000000
        /*0030*/ 	.short	0x0001
        /*0032*/ 	.short	0x0008
        /*0034*/ 	.byte	0x00, 0xf0, 0x21, 0x00


	//----- nvinfo : EIATTR_KPARAM_INFO
	.align		4
.L_17:
        /*0038*/ 	.byte	0x04, 0x17
        /*003a*/ 	.short	(.L_19 - .L_18)
.L_18:
        /*003c*/ 	.word	0x00000000
        /*0040*/ 	.short	0x0000
        /*0042*/ 	.short	0x0000
        /*0044*/ 	.byte	0x00, 0xf0, 0x21, 0x00


	//----- nvinfo : EIATTR_SPARSE_MMA_MASK
	.align		4
.L_19:
        /*0048*/ 	.byte	0x03, 0x50
        /*004a*/ 	.short	0x0000


	//----- nvinfo : EIATTR_MAXREG_COUNT
	.align		4
        /*004c*/ 	.byte	0x03, 0x1b
        /*004e*/ 	.short	0x00ff


	//----- nvinfo : EIATTR_MERCURY_ISA_VERSION
	.align		4
        /*0050*/ 	.byte	0x03, 0x5f
        /*0052*/ 	.short	0x0101


	//----- nvinfo : EIATTR_VRC_CTA_INIT_COUNT
	.align		4
        /*0054*/ 	.byte	0x02, 0x4a
	.zero		1
	.zero		1


	//----- nvinfo : EIATTR_EXIT_INSTR_OFFSETS
	.align		4
        /*0058*/ 	.byte	0x04, 0x1c
        /*005a*/ 	.short	(.L_21 - .L_20)


	//   ....[0]....
.L_20:
        /*005c*/ 	.word	0x000000a0


	//   ....[1]....
        /*0060*/ 	.word	0x00000760


	//   ....[2]....
        /*0064*/ 	.word	0x00000e90


	//   ....[3]....
        /*0068*/ 	.word	0x00001580


	//   ....[4]....
        /*006c*/ 	.word	0x00001f30


	//   ....[5]....
        /*0070*/ 	.word	0x00002610


	//   ....[6]....
        /*0074*/ 	.word	0x00003000


	//   ....[7]....
        /*0078*/ 	.word	0x00003740


	//   ....[8]....
        /*007c*/ 	.word	0x000042b0


	//----- nvinfo : EIATTR_CRS_STACK_SIZE
	.align		4
.L_21:
        /*0080*/ 	.byte	0x04, 0x1e
        /*0082*/ 	.short	(.L_23 - .L_22)
.L_22:
        /*0084*/ 	.word	0x00000000


	//----- nvinfo : EIATTR_CBANK_PARAM_SIZE
	.align		4
.L_23:
        /*0088*/ 	.byte	0x03, 0x19
        /*008a*/ 	.short	0x0020


	//----- nvinfo : EIATTR_PARAM_CBANK
	.align		4
        /*008c*/ 	.byte	0x04, 0x0a
        /*008e*/ 	.short	(.L_25 - .L_24)
	.align		4
.L_24:
        /*0090*/ 	.word	index@(.nv.constant0._Z6kernelddPdx)
        /*0094*/ 	.short	0x0380
        /*0096*/ 	.short	0x0020


	//----- nvinfo : EIATTR_SW_WAR
	.align		4
.L_25:
        /*0098*/ 	.byte	0x04, 0x36
        /*009a*/ 	.short	(.L_27 - .L_26)
.L_26:
        /*009c*/ 	.word	0x00000008
.L_27:


//--------------------- .nv.callgraph             --------------------------
	.section	.nv.callgraph,"",@"SHT_CUDA_CALLGRAPH"
	.align	4
	.sectionentsize	8
	.align		4
        /*0000*/ 	.word	0x00000000
	.align		4
        /*0004*/ 	.word	0xffffffff
	.align		4
        /*0008*/ 	.word	0x00000000
	.align		4
        /*000c*/ 	.word	0xfffffffe
	.align		4
        /*0010*/ 	.word	0x00000000
	.align		4
        /*0014*/ 	.word	0xfffffffd
	.align		4
        /*0018*/ 	.word	0x00000000
	.align		4
        /*001c*/ 	.word	0xfffffffc


//--------------------- .text._Z6kernelddPdx      --------------------------
	.section	.text._Z6kernelddPdx,"ax",@progbits
	.align	128
        .global         _Z6kernelddPdx
        .type           _Z6kernelddPdx,@function
        .size           _Z6kernelddPdx,(.L_x_55 - _Z6kernelddPdx)
        .other          _Z6kernelddPdx,@"STO_CUDA_ENTRY STV_DEFAULT"
_Z6kernelddPdx:
.text._Z6kernelddPdx:
[----:B------:R-:W-:Y:S01]  /*0000*/  LDC R1, c[0x0][0x37c] ;  /* 0x0000df00ff017b82 */ /* 0x000fe20000000800 */
[----:B------:R-:W0:Y:S01]  /*0010*/  S2R R2, SR_CTAID.X ;  /* 0x0000000000027919 */ /* 0x000e220000002500 */
[----:B------:R-:W0:Y:S01]  /*0020*/  LDCU UR5, c[0x0][0x360] ;  /* 0x00006c00ff0577ac */ /* 0x000e220008000800 */
[----:B------:R-:W0:Y:S01]  /*0030*/  S2R R3, SR_TID.X ;  /* 0x0000000000037919 */ /* 0x000e220000002100 */
[----:B------:R-:W1:Y:S01]  /*0040*/  LDCU.64 UR8, c[0x0][0x398] ;  /* 0x00007300ff0877ac */ /* 0x000e620008000a00 */
[----:B------:R-:W2:Y:S01]  /*0050*/  LDCU UR4, c[0x0][0x370] ;  /* 0x00006e00ff0477ac */ /* 0x000ea20008000800 */
[----:B0-----:R-:W-:Y:S01]  /*0060*/  IMAD R2, R2, UR5, R3 ;  /* 0x0000000502027c24 */ /* 0x001fe2000f8e0203 */
[----:B--2---:R-:W-:-:S04]  /*0070*/  UIMAD UR5, UR5, UR4, URZ ;  /* 0x00000004050572a4 */ /* 0x004fc8000f8e02ff */
[----:B-1----:R-:W-:-:S04]  /*0080*/  ISETP.GE.U32.AND P0, PT, R2, UR8, PT ;  /* 0x0000000802007c0c */ /* 0x002fc8000bf06070 */
[----:B------:R-:W-:-:S13]  /*0090*/  ISETP.GE.AND.EX P0, PT, RZ, UR9, PT, P0 ;  /* 0x00000009ff007c0c */ /* 0x000fda000bf06300 */
[----:B------:R-:W-:Y:S05]  /*00a0*/  @P0 EXIT ;  /* 0x000000000000094d */ /* 0x000fea0003800000 */
[----:B------:R-:W0:Y:S01]  /*00b0*/  LDC.64 R4, c[0x0][0x388] ;  /* 0x0000e200ff047b82 */ /* 0x000e220000000a00 */
[----:B------:R-:W1:Y:S01]  /*00c0*/  LDCU.64 UR6, c[0x0][0x358] ;  /* 0x00006b00ff0677ac */ /* 0x000e620008000a00 */
[----:B------:R-:W-:Y:S01]  /*00d0*/  IMAD.MOV.U32 R3, RZ, RZ, RZ ;  /* 0x000000ffff037224 */ /* 0x000fe200078e00ff */
[----:B------:R-:W-:Y:S01]  /*00e0*/  UMOV UR4, URZ ;  /* 0x000000ff00047c82 */ /* 0x000fe20008000000 */
[----:B0-----:R-:W-:-:S14]  /*00f0*/  DSETP.NAN.AND P0, PT, R4, R4, PT ;  /* 0x000000040400722a */ /* 0x001fdc0003f08000 */
[----:B-1----:R-:W-:Y:S05]  /*0100*/  @!P0 BRA `(.L_x_0) ;  /* 0x0000001c008c8947 */ /* 0x002fea0003800000 */
[----:B------:R-:W-:-:S14]  /*0110*/  DSETP.NEU.AND P0, PT, R4, RZ, PT ;  /* 0x000000ff0400722a */ /* 0x000fdc0003f0d000 */
[----:B------:R-:W-:Y:S05]  /*0120*/  @P0 BRA `(.L_x_1) ;  /* 0x0000000c005c0947 */ /* 0x000fea0003800000 */
[----:B------:R-:W-:Y:S01]  /*0130*/  IADD3 R6, P0, PT, R2, UR5, RZ ;  /* 0x0000000502067c10 */ /* 0x000fe2000ff1e0ff */
[----:B------:R-:W-:Y:S03]  /*0140*/  BSSY.RECONVERGENT B0, `(.L_x_2) ;  /* 0x0000027000007945 */ /* 0x000fe60003800200 */
[C---:B------:R-:W-:Y:S01]  /*0150*/  ISETP.GT.U32.AND P1, PT, R6.reuse, UR8, PT ;  /* 0x0000000806007c0c */ /* 0x040fe2000bf24070 */
[----:B------:R-:W-:Y:S01]  /*0160*/  IMAD.X R7, RZ, RZ, R3, P0 ;  /* 0x000000ffff077224 */ /* 0x000fe200000e0603 */
[----:B------:R-:W-:-:S04]  /*0170*/  ISETP.GE.U32.AND P0, PT, R6, UR8, PT ;  /* 0x0000000806007c0c */ /* 0x000fc8000bf06070 */
[C---:B------:R-:W-:Y:S02]  /*0180*/  ISETP.GT.U32.AND.EX P1, PT, R7.reuse, UR9, PT, P1 ;  /* 0x0000000907007c0c */ /* 0x040fe4000bf24110 */
[C---:B------:R-:W-:Y:S02]  /*0190*/  ISETP.GE.U32.AND.EX P0, PT, R7.reuse, UR9, PT, P0 ;  /* 0x0000000907007c0c */ /* 0x040fe4000bf06100 */
[----:B------:R-:W-:Y:S02]  /*01a0*/  SEL R5, R6, UR8, P1 ;  /* 0x0000000806057c07 */ /* 0x000fe40008800000 */
[----:B------:R-:W-:Y:S02]  /*01b0*/  SEL R0, RZ, 0x1, P0 ;  /* 0x00000001ff007807 */ /* 0x000fe40000000000 */
[----:B------:R-:W-:Y:S02]  /*01c0*/  SEL R4, R7, UR9, P1 ;  /* 0x0000000907047c07 */ /* 0x000fe40008800000 */
[----:B------:R-:W-:-:S04]  /*01d0*/  IADD3 R8, P0, P1, R5, -R6, -R0 ;  /* 0x8000000605087210 */ /* 0x000fc8000791e800 */
[----:B------:R-:W-:-:S04]  /*01e0*/  IADD3.X R9, PT, PT, R4, -0x1, ~R7, P0, P1 ;  /* 0xffffffff04097810 */ /* 0x000fc800007e2c07 */
[----:B------:R-:W-:-:S13]  /*01f0*/  ISETP.NE.U32.AND P0, PT, R9, RZ, PT ;  /* 0x000000ff0900720c */ /* 0x000fda0003f05070 */
[----:B------:R-:W-:Y:S05]  /*0200*/  @P0 BRA `(.L_x_3) ;  /* 0x0000000000500947 */ /* 0x000fea0003800000 */
[----:B------:R-:W0:Y:S01]  /*0210*/  I2F.U32.RP R6, UR5 ;  /* 0x0000000500067d06 */ /* 0x000e220008209000 */
[----:B------:R-:W-:Y:S01]  /*0220*/  IMAD R7, RZ, RZ, -UR5 ;  /* 0x80000005ff077e24 */ /* 0x000fe2000f8e02ff */
[----:B------:R-:W-:-:S06]  /*0230*/  ISETP.NE.U32.AND P2, PT, RZ, UR5, PT ;  /* 0x00000005ff007c0c */ /* 0x000fcc000bf45070 */
[----:B0-----:R-:W0:Y:S02]  /*0240*/  MUFU.RCP R6, R6 ;  /* 0x0000000600067308 */ /* 0x001e240000001000 */
[----:B0-----:R-:W-:-:S06]  /*0250*/  VIADD R4, R6, 0xffffffe ;  /* 0x0ffffffe06047836 */ /* 0x001fcc0000000000 */
[----:B------:R0:W1:Y:S02]  /*0260*/  F2I.FTZ.U32.TRUNC.NTZ R5, R4 ;  /* 0x0000000400057305 */ /* 0x000064000021f000 */
[----:B0-----:R-:W-:Y:S02]  /*0270*/  IMAD.MOV.U32 R4, RZ, RZ, RZ ;  /* 0x000000ffff047224 */ /* 0x001fe400078e00ff */
[----:B-1----:R-:W-:-:S04]  /*0280*/  IMAD R7, R7, R5, RZ ;  /* 0x0000000507077224 */ /* 0x002fc800078e02ff */
[----:B------:R-:W-:-:S06]  /*0290*/  IMAD.HI.U32 R5, R5, R7, R4 ;  /* 0x0000000705057227 */ /* 0x000fcc00078e0004 */
[----:B------:R-:W-:-:S04]  /*02a0*/  IMAD.HI.U32 R4, R5, R8, RZ ;  /* 0x0000000805047227 */ /* 0x000fc800078e00ff */
[----:B------:R-:W-:-:S04]  /*02b0*/  IMAD.MOV R5, RZ, RZ, -R4 ;  /* 0x000000ffff057224 */ /* 0x000fc800078e0a04 */
[----:B------:R-:W-:-:S05]  /*02c0*/  IMAD R5, R5, UR5, R8 ;  /* 0x0000000505057c24 */ /* 0x000fca000f8e0208 */
[----:B------:R-:W-:-:S13]  /*02d0*/  ISETP.GE.U32.AND P0, PT, R5, UR5, PT ;  /* 0x0000000505007c0c */ /* 0x000fda000bf06070 */
[----:B------:R-:W-:Y:S02]  /*02e0*/  @P0 VIADD R5, R5, -UR5 ;  /* 0x8000000505050c36 */ /* 0x000fe40008000000 */
[----:B------:R-:W-:-:S03]  /*02f0*/  @P0 VIADD R4, R4, 0x1 ;  /* 0x0000000104040836 */ /* 0x000fc60000000000 */
[----:B------:R-:W-:Y:S01]  /*0300*/  ISETP.GE.U32.AND P1, PT, R5, UR5, PT ;  /* 0x0000000505007c0c */ /* 0x000fe2000bf26070 */
[----:B------:R-:W-:-:S12]  /*0310*/  IMAD.MOV.U32 R5, RZ, RZ, RZ ;  /* 0x000000ffff057224 */ /* 0x000fd800078e00ff */
[----:B------:R-:W-:Y:S01]  /*0320*/  @P1 VIADD R4, R4, 0x1 ;  /* 0x0000000104041836 */ /* 0x000fe20000000000 */
[----:B------:R-:W-:Y:S01]  /*0330*/  @!P2 LOP3.LUT R4, RZ, UR5, RZ, 0x33, !PT ;  /* 0x00000005ff04ac12 */ /* 0x000fe2000f8e33ff */
[----:B------:R-:W-:Y:S06]  /*0340*/  BRA `(.L_x_4) ;  /* 0x0000000000187947 */ /* 0x000fec0003800000 */
.L_x_3:
[----:B------:R-:W-:Y:S01]  /*0350*/  IMAD.MOV.U32 R7, RZ, RZ, R8 ;  /* 0x000000ffff077224 */ /* 0x000fe200078e0008 */
[----:B------:R-:W-:Y:S01]  /*0360*/  MOV R6, 0x390 ;  /* 0x0000039000067802 */ /* 0x000fe20000000f00 */
[----:B------:R-:W-:-:S07]  /*0370*/  IMAD.U32 R8, RZ, RZ, UR5 ;  /* 0x00000005ff087e24 */ /* 0x000fce000f8e00ff */
[----:B------:R-:W-:Y:S05]  /*0380*/  CALL.REL.NOINC `($__internal_0_$__cuda_sm20_div_u64) ;  /* 0x0000003c00cc7944 */ /* 0x000fea0003c00000 */
[----:B------:R-:W-:Y:S02]  /*0390*/  IMAD.MOV.U32 R4, RZ, RZ, R8 ;  /* 0x000000ffff047224 */ /* 0x000fe400078e0008 */
[----:B------:R-:W-:-:S07]  /*03a0*/  IMAD.MOV.U32 R5, RZ, RZ, R9 ;  /* 0x000000ffff057224 */ /* 0x000fce00078e0009 */
.L_x_4:
[----:B------:R-:W-:Y:S05]  /*03b0*/  BSYNC.RECONVERGENT B0 ;  /* 0x0000000000007941 */ /* 0x000fea0003800200 */
.L_x_2:
[----:B------:R-:W-:Y:S01]  /*03c0*/  IADD3 R12, P0, PT, R4, R0, RZ ;  /* 0x00000000040c7210 */ /* 0x000fe20007f1e0ff */
[----:B------:R-:W0:Y:S01]  /*03d0*/  LDCU.64 UR10, c[0x0][0x380] ;  /* 0x00007000ff0a77ac */ /* 0x000e220008000a00 */
[----:B------:R-:W-:Y:S02]  /*03e0*/  BSSY.RECONVERGENT B0, `(.L_x_5) ;  /* 0x0000037000007945 */ /* 0x000fe40003800200 */
[C---:B------:R-:W-:Y:S01]  /*03f0*/  LOP3.LUT R0, R12.reuse, 0x3, RZ, 0xc0, !PT ;  /* 0x000000030c007812 */ /* 0x040fe200078ec0ff */
[----:B------:R-:W-:Y:S01]  /*0400*/  IMAD.X R4, RZ, RZ, R5, P0 ;  /* 0x000000ffff047224 */ /* 0x000fe200000e0605 */
[----:B------:R-:W-:Y:S02]  /*0410*/  ISETP.GE.U32.AND P0, PT, R12, 0x3, PT ;  /* 0x000000030c00780c */ /* 0x000fe40003f06070 */
[----:B------:R-:W-:Y:S02]  /*0420*/  ISETP.NE.U32.AND P1, PT, R0, 0x3, PT ;  /* 0x000000030000780c */ /* 0x000fe40003f25070 */
[----:B------:R-:W-:-:S02]  /*0430*/  ISETP.GE.U32.AND.EX P0, PT, R4, RZ, PT, P0 ;  /* 0x000000ff0400720c */ /* 0x000fc40003f06100 */
[----:B------:R-:W-:-:S13]  /*0440*/  ISETP.NE.AND.EX P1, PT, RZ, RZ, PT, P1 ;  /* 0x000000ffff00720c */ /* 0x000fda0003f25310 */
[----:B0-----:R-:W-:Y:S05]  /*0450*/  @!P1 BRA `(.L_x_6) ;  /* 0x0000000000bc9947 */ /* 0x001fea0003800000 */
[----:B------:R-:W0:Y:S01]  /*0460*/  LDC.64 R4, c[0x0][0x388] ;  /* 0x0000e200ff047b82 */ /* 0x000e220000000a00 */
[----:B------:R-:W1:Y:S01]  /*0470*/  LDCU.64 UR8, c[0x0][0x390] ;  /* 0x00007200ff0877ac */ /* 0x000e620008000a00 */
[----:B------:R-:W-:Y:S02]  /*0480*/  VIADD R12, R12, 0x1 ;  /* 0x000000010c0c7836 */ /* 0x000fe40000000000 */
[----:B------:R-:W-:-:S03]  /*0490*/  IMAD.MOV.U32 R13, RZ, RZ, RZ ;  /* 0x000000ffff0d7224 */ /* 0x000fc600078e00ff */
[----:B------:R-:W-:Y:S01]  /*04a0*/  LOP3.LUT R12, R12, 0x3, RZ, 0xc0, !PT ;  /* 0x000000030c0c7812 */ /* 0x000fe200078ec0ff */
[----:B------:R-:W2:Y:S01]  /*04b0*/  LDC R14, c[0x0][0x38c] ;  /* 0x0000e300ff0e7b82 */ /* 0x000ea20000000800 */
[----:B-1----:R-:W-:-:S04]  /*04c0*/  LEA R0, P1, R2, UR8, 0x3 ;  /* 0x0000000802007c11 */ /* 0x002fc8000f8218ff */
[----:B------:R-:W-:Y:S01]  /*04d0*/  LEA.HI.X R15, R2, UR9, R3, 0x3, P1 ;  /* 0x00000009020f7c11 */ /* 0x000fe200088f1c03 */
[----:B0-----:R-:W-:-:S14]  /*04e0*/  DSETP.NEU.AND P2, PT, R4, 1, PT ;  /* 0x3ff000000400742a */ /* 0x001fdc0003f4d000 */
.L_x_7:
[----:B------:R-:W0:Y:S02]  /*04f0*/  I2F.F64.U64 R6, R2 ;  /* 0x0000000200067312 */ /* 0x000e240000301800 */
[----:B0-----:R-:W-:Y:S02]  /*0500*/  SHF.R.U32.HI R8, RZ, 0x14, R7 ;  /* 0x00000014ff087819 */ /* 0x001fe40000011607 */
[----:B------:R-:W-:Y:S02]  /*0510*/  ISETP.GE.AND P3, PT, R7, RZ, PT ;  /* 0x000000ff0700720c */ /* 0x000fe40003f66270 */
[----:B------:R-:W-:-:S05]  /*0520*/  LOP3.LUT R8, R8, 0x7ff, RZ, 0xc0, !PT ;  /* 0x000007ff08087812 */ /* 0x000fca00078ec0ff */
[----:B------:R-:W-:Y:S01]  /*0530*/  VIADD R11, R8, 0xfffffc0c ;  /* 0xfffffc0c080b7836 */ /* 0x000fe20000000000 */
[----:B------:R-:W-:-:S04]  /*0540*/  DADD R8, R6, R4 ;  /* 0x0000000006087229 */ /* 0x000fc80000000004 */
[CC--:B------:R-:W-:Y:S02]  /*0550*/  SHF.L.U32 R10, R6.reuse, R11.reuse, RZ ;  /* 0x0000000b060a7219 */ /* 0x0c0fe400000006ff */
[----:B------:R-:W-:Y:S01]  /*0560*/  SHF.L.U64.HI R11, R6, R11, R7 ;  /* 0x0000000b060b7219 */ /* 0x000fe20000010207 */
[----:B------:R-:W-:Y:S01]  /*0570*/  DADD R6, R6, R4 ;  /* 0x0000000006067229 */ /* 0x000fe20000000004 */
[----:B------:R-:W-:Y:S01]  /*0580*/  ISETP.NE.U32.AND P1, PT, R10, RZ, PT ;  /* 0x000000ff0a00720c */ /* 0x000fe20003f25070 */
[----:B------:R-:W-:Y:S01]  /*0590*/  IMAD.U32 R10, RZ, RZ, UR5 ;  /* 0x00000005ff0a7e24 */ /* 0x000fe2000f8e00ff */
[----:B------:R-:W-:Y:S02]  /*05a0*/  LOP3.LUT R8, R9, 0x7ff00000, RZ, 0xc0, !PT ;  /* 0x7ff0000009087812 */ /* 0x000fe400078ec0ff */
[----:B------:R-:W-:Y:S01]  /*05b0*/  ISETP.NE.AND.EX P1, PT, R11, -0x80000000, PT, P1 ;  /* 0x800000000b00780c */ /* 0x000fe20003f25310 */
[----:B------:R-:W-:Y:S01]  /*05c0*/  IMAD.U32 R11, RZ, RZ, UR5 ;  /* 0x00000005ff0b7e24 */ /* 0x000fe2000f8e00ff */
[----:B------:R-:W-:Y:S01]  /*05d0*/  ISETP.NE.AND P4, PT, R8, 0x7ff00000, PT ;  /* 0x7ff000000800780c */ /* 0x000fe20003f85270 */
[----:B------:R-:W-:Y:S01]  /*05e0*/  IMAD.MOV.U32 R8, RZ, RZ, R0 ;  /* 0x000000ffff087224 */ /* 0x000fe200078e0000 */
[----:B--2---:R-:W-:-:S02]  /*05f0*/  SEL R9, R14, RZ, !P1 ;  /* 0x000000ff0e097207 */ /* 0x004fc40004800000 */
[----:B------:R-:W-:Y:S02]  /*0600*/  ISETP.NE.U32.AND P1, PT, R2, RZ, PT ;  /* 0x000000ff0200720c */ /* 0x000fe40003f25070 */
[----:B------:R-:W-:Y:S02]  /*0610*/  @!P3 LOP3.LUT R9, R9, 0x7ff00000, RZ, 0xfc, !PT ;  /* 0x7ff000000909b812 */ /* 0x000fe400078efcff */
[----:B------:R-:W-:Y:S02]  /*0620*/  ISETP.NE.AND.EX P1, PT, R3, RZ, PT, P1 ;  /* 0x000000ff0300720c */ /* 0x000fe40003f25310 */
[----:B------:R-:W-:Y:S02]  /*0630*/  FSEL R6, R6, RZ, !P4 ;  /* 0x000000ff06067208 */ /* 0x000fe40006000000 */
[----:B------:R-:W-:Y:S01]  /*0640*/  FSEL R7, R7, R9, !P4 ;  /* 0x0000000907077208 */ /* 0x000fe20006000000 */
[----:B------:R-:W-:Y:S01]  /*0650*/  IMAD.MOV.U32 R9, RZ, RZ, R15 ;  /* 0x000000ffff097224 */ /* 0x000fe200078e000f */
[----:B------:R-:W-:-:S02]  /*0660*/  FSEL R6, R6, RZ, P1 ;  /* 0x000000ff06067208 */ /* 0x000fc40000800000 */
[----:B------:R-:W-:Y:S02]  /*0670*/  FSEL R7, R7, 1.875, P1 ;  /* 0x3ff0000007077808 */ /* 0x000fe40000800000 */
[----:B------:R-:W-:Y:S02]  /*0680*/  FSEL R6, R6, RZ, P2 ;  /* 0x000000ff06067208 */ /* 0x000fe40001000000 */
[----:B------:R-:W-:Y:S02]  /*0690*/  FSEL R7, R7, 1.875, P2 ;  /* 0x3ff0000007077808 */ /* 0x000fe40001000000 */
[----:B------:R-:W-:Y:S02]  /*06a0*/  IADD3 R12, P1, PT, R12, -0x1, RZ ;  /* 0xffffffff0c0c7810 */ /* 0x000fe40007f3e0ff */
[----:B------:R-:W-:Y:S02]  /*06b0*/  IADD3 R2, P3, PT, R2, UR5, RZ ;  /* 0x0000000502027c10 */ /* 0x000fe4000ff7e0ff */
[----:B------:R-:W-:Y:S01]  /*06c0*/  DMUL R6, R6, UR10 ;  /* 0x0000000a06067c28 */ /* 0x000fe20008000000 */
[----:B------:R-:W-:-:S02]  /*06d0*/  IADD3.X R13, PT, PT, R13, -0x1, RZ, P1, !PT ;  /* 0xffffffff0d0d7810 */ /* 0x000fc40000ffe4ff */
[----:B------:R-:W-:Y:S01]  /*06e0*/  ISETP.NE.U32.AND P1, PT, R12, RZ, PT ;  /* 0x000000ff0c00720c */ /* 0x000fe20003f25070 */
[----:B------:R-:W-:Y:S01]  /*06f0*/  IMAD.X R3, RZ, RZ, R3, P3 ;  /* 0x000000ffff037224 */ /* 0x000fe200018e0603 */
[----:B------:R-:W-:Y:S02]  /*0700*/  LEA R0, P4, R11, R0, 0x3 ;  /* 0x000000000b007211 */ /* 0x000fe400078818ff */
[----:B------:R0:W-:Y:S01]  /*0710*/  STG.E.64 desc[UR6][R8.64], R6 ;  /* 0x0000000608007986 */ /* 0x0001e2000c101b06 */
[----:B------:R-:W-:Y:S02]  /*0720*/  ISETP.NE.AND.EX P1, PT, R13, RZ, PT, P1 ;  /* 0x000000ff0d00720c */ /* 0x000fe40003f25310 */
[----:B------:R-:W-:-:S11]  /*0730*/  LEA.HI.X R15, R10, R15, RZ, 0x3, P4 ;  /* 0x0000000f0a0f7211 */ /* 0x000fd600020f1cff */
[----:B0-----:R-:W-:Y:S05]  /*0740*/  @P1 BRA `(.L_x_7) ;  /* 0xfffffffc00681947 */ /* 0x001fea000383ffff */
.L_x_6:
[----:B------:R-:W-:Y:S05]  /*0750*/  BSYNC.RECONVERGENT B0 ;  /* 0x0000000000007941 */ /* 0x000fea0003800200 */
.L_x_5:
[----:B------:R-:W-:Y:S05]  /*0760*/  @!P0 EXIT ;  /* 0x000000000000894d */ /* 0x000fea0003800000 */
[----:B------:R-:W0:Y:S01]  /*0770*/  LDC.64 R6, c[0x0][0x388] ;  /* 0x0000e200ff067b82 */ /* 0x000e220000000a00 */
[----:B------:R-:W1:Y:S01]  /*0780*/  LDCU.64 UR10, c[0x0][0x380] ;  /* 0x00007000ff0a77ac */ /* 0x000e620008000a00 */
[----:B------:R-:W2:Y:S06]  /*0790*/  LDCU.128 UR12, c[0x0][0x390] ;  /* 0x00007200ff0c77ac */ /* 0x000eac0008000c00 */
[----:B------:R-:W3:Y:S01]  /*07a0*/  LDC R20, c[0x0][0x38c] ;  /* 0x0000e300ff147b82 */ /* 0x000ee20000000800 */
[----:B------:R-:W-:Y:S02]  /*07b0*/  USHF.L.U32 UR4, UR5, 0x3, URZ ;  /* 0x0000000305047899 */ /* 0x000fe400080006ff */
[----:B------:R-:W-:Y:S01]  /*07c0*/  USHF.R.U32.HI UR8, URZ, 0x1d, UR5 ;  /* 0x0000001dff087899 */ /* 0x000fe20008011605 */
[----:B012---:R-:W-:-:S14]  /*07d0*/  DSETP.NEU.AND P3, PT, R6, 1, PT ;  /* 0x3ff000000600742a */ /* 0x007fdc0003f6d000 */
.L_x_8:
[----:B------:R-:W0:Y:S01]  /*07e0*/  I2F.F64.U64 R14, R2 ;  /* 0x00000002000e7312 */ /* 0x000e220000301800 */
[C---:B------:R-:W-:Y:S02]  /*07f0*/  IADD3 R16, P0, PT, R2.reuse, UR5, RZ ;  /* 0x0000000502107c10 */ /* 0x040fe4000ff1e0ff */
[----:B------:R-:W-:-:S03]  /*0800*/  LEA R8, P1, R2, UR12, 0x3 ;  /* 0x0000000c02087c11 */ /* 0x000fc6000f8218ff */
[--C-:B------:R-:W-:Y:S01]  /*0810*/  IMAD.X R17, RZ, RZ, R3.reuse, P0 ;  /* 0x000000ffff117224 */ /* 0x100fe200000e0603 */
[----:B------:R-:W-:Y:S02]  /*0820*/  IADD3 R18, P0, PT, R16, UR5, RZ ;  /* 0x0000000510127c10 */ /* 0x000fe4000ff1e0ff */
[----:B------:R-:W-:Y:S01]  /*0830*/  LEA.HI.X R9, R2, UR13, R3, 0x3, P1 ;  /* 0x0000000d02097c11 */ /* 0x000fe200088f1c03 */
[----:B------:R-:W1:Y:S01]  /*0840*/  I2F.F64.U64 R12, R16 ;  /* 0x00000010000c7312 */ /* 0x000e620000301800 */
[----:B------:R-:W-:Y:S01]  /*0850*/  IADD3 R4, P2, PT, R18, UR5, RZ ;  /* 0x0000000512047c10 */ /* 0x000fe2000ff5e0ff */
[----:B------:R-:W-:Y:S01]  /*0860*/  IMAD.X R19, RZ, RZ, R17, P0 ;  /* 0x000000ffff137224 */ /* 0x000fe200000e0611 */
[----:B------:R-:W-:Y:S02]  /*0870*/  ISETP.NE.U32.AND P0, PT, R2, RZ, PT ;  /* 0x000000ff0200720c */ /* 0x000fe40003f05070 */
[----:B0-----:R-:W-:Y:S01]  /*0880*/  SHF.R.U32.HI R0, RZ, 0x14, R15 ;  /* 0x00000014ff007819 */ /* 0x001fe2000001160f */
[----:B------:R-:W-:Y:S01]  /*0890*/  IMAD.X R5, RZ, RZ, R19, P2 ;  /* 0x000000ffff057224 */ /* 0x000fe200010e0613 */
[----:B------:R-:W-:Y:S01]  /*08a0*/  ISETP.NE.AND.EX P0, PT, R3, RZ, PT, P0 ;  /* 0x000000ff0300720c */ /* 0x000fe20003f05300 */
[----:B------:R0:W2:Y:S01]  /*08b0*/  I2F.F64.U64 R10, R18 ;  /* 0x00000012000a7312 */ /* 0x0000a20000301800 */
[----:B------:R-:W-:Y:S01]  /*08c0*/  LOP3.LUT R0, R0, 0x7ff, RZ, 0xc0, !PT ;  /* 0x000007ff00007812 */ /* 0x000fe200078ec0ff */
[----:B------:R-:W-:Y:S01]  /*08d0*/  DADD R24, R14, R6 ;  /* 0x000000000e187229 */ /* 0x000fe20000000006 */
[----:B------:R-:W-:-:S03]  /*08e0*/  ISETP.GE.AND P2, PT, R15, RZ, PT ;  /* 0x000000ff0f00720c */ /* 0x000fc60003f46270 */
[----:B------:R-:W-:Y:S01]  /*08f0*/  VIADD R21, R0, 0xfffffc0c ;  /* 0xfffffc0c00157836 */ /* 0x000fe20000000000 */
[--C-:B-1----:R-:W-:Y:S01]  /*0900*/  DADD R16, R12, R6.reuse ;  /* 0x000000000c107229 */ /* 0x102fe20000000006 */
[----:B------:R-:W1:Y:S01]  /*0910*/  I2F.F64.U64 R2, R4 ;  /* 0x0000000400027312 */ /* 0x000e620000301800 */
[----:B------:R-:W-:Y:S02]  /*0920*/  ISETP.GE.AND P6, PT, R13, RZ, PT ;  /* 0x000000ff0d00720c */ /* 0x000fe40003fc6270 */
[CC--:B------:R-:W-:Y:S02]  /*0930*/  SHF.L.U32 R0, R14.reuse, R21.reuse, RZ ;  /* 0x000000150e007219 */ /* 0x0c0fe400000006ff */
[----:B0-----:R-:W-:Y:S01]  /*0940*/  SHF.L.U64.HI R18, R14, R21, R15 ;  /* 0x000000150e127219 */ /* 0x001fe2000001020f */
[--C-:B------:R-:W-:Y:S01]  /*0950*/  DADD R14, R14, R6.reuse ;  /* 0x000000000e0e7229 */ /* 0x100fe20000000006 */
[----:B------:R-:W-:Y:S01]  /*0960*/  ISETP.NE.U32.AND P1, PT, R0, RZ, PT ;  /* 0x000000ff0000720c */ /* 0x000fe20003f25070 */
[----:B--2---:R-:W-:Y:S01]  /*0970*/  DADD R22, R10, R6 ;  /* 0x000000000a167229 */ /* 0x004fe20000000006 */
[----:B------:R-:W-:-:S02]  /*0980*/  SHF.R.U32.HI R0, RZ, 0x14, R13 ;  /* 0x00000014ff007819 */ /* 0x000fc4000001160d */
[----:B------:R-:W-:Y:S02]  /*0990*/  LOP3.LUT R16, R17, 0x7ff00000, RZ, 0xc0, !PT ;  /* 0x7ff0000011107812 */ /* 0x000fe400078ec0ff */
[----:B------:R-:W-:Y:S02]  /*09a0*/  LOP3.LUT R0, R0, 0x7ff, RZ, 0xc0, !PT ;  /* 0x000007ff00007812 */ /* 0x000fe400078ec0ff */
[----:B------:R-:W-:Y:S02]  /*09b0*/  ISETP.NE.AND.EX P1, PT, R18, -0x80000000, PT, P1 ;  /* 0x800000001200780c */ /* 0x000fe40003f25310 */
[----:B------:R-:W-:Y:S01]  /*09c0*/  ISETP.NE.AND P4, PT, R16, 0x7ff00000, PT ;  /* 0x7ff000001000780c */ /* 0x000fe20003f85270 */
[----:B------:R-:W-:Y:S01]  /*09d0*/  VIADD R21, R0, 0xfffffc0c ;  /* 0xfffffc0c00157836 */ /* 0x000fe20000000000 */
[----:B------:R-:W-:Y:S02]  /*09e0*/  SHF.R.U32.HI R16, RZ, 0x14, R11 ;  /* 0x00000014ff107819 */ /* 0x000fe4000001160b */
[----:B---3--:R-:W-:-:S02]  /*09f0*/  SEL R19, R20, RZ, !P1 ;  /* 0x000000ff14137207 */ /* 0x008fc40004800000 */
[-C--:B------:R-:W-:Y:S02]  /*0a00*/  SHF.L.U32 R17, R12, R21.reuse, RZ ;  /* 0x000000150c117219 */ /* 0x080fe400000006ff */
[----:B------:R-:W-:Y:S02]  /*0a10*/  LOP3.LUT R18, R16, 0x7ff, RZ, 0xc0, !PT ;  /* 0x000007ff10127812 */ /* 0x000fe400078ec0ff */
[----:B------:R-:W-:Y:S01]  /*0a20*/  ISETP.NE.U32.AND P1, PT, R17, RZ, PT ;  /* 0x000000ff1100720c */ /* 0x000fe20003f25070 */
[--C-:B-1----:R-:W-:Y:S01]  /*0a30*/  DADD R16, R2, R6.reuse ;  /* 0x0000000002107229 */ /* 0x102fe20000000006 */
[----:B------:R-:W-:Y:S01]  /*0a40*/  SHF.L.U64.HI R21, R12, R21, R13 ;  /* 0x000000150c157219 */ /* 0x000fe2000001020d */
[----:B------:R-:W-:Y:S01]  /*0a50*/  DADD R12, R12, R6 ;  /* 0x000000000c0c7229 */ /* 0x000fe20000000006 */
[----:B------:R-:W-:Y:S02]  /*0a60*/  LOP3.LUT R24, R25, 0x7ff00000, RZ, 0xc0, !PT ;  /* 0x7ff0000019187812 */ /* 0x000fe400078ec0ff */
[----:B------:R-:W-:-:S02]  /*0a70*/  ISETP.NE.AND.EX P1, PT, R21, -0x80000000, PT, P1 ;  /* 0x800000001500780c */ /* 0x000fc40003f25310 */
[----:B------:R-:W-:Y:S02]  /*0a80*/  SHF.R.U32.HI R16, RZ, 0x14, R3 ;  /* 0x00000014ff107819 */ /* 0x000fe40000011603 */
[----:B------:R-:W-:Y:S01]  /*0a90*/  LOP3.LUT R0, R23, 0x7ff00000, RZ, 0xc0, !PT ;  /* 0x7ff0000017007812 */ /* 0x000fe200078ec0ff */
[----:B------:R-:W-:Y:S01]  /*0aa0*/  VIADD R23, R18, 0xfffffc0c ;  /* 0xfffffc0c12177836 */ /* 0x000fe20000000000 */
[----:B------:R-:W-:Y:S02]  /*0ab0*/  LOP3.LUT R16, R16, 0x7ff, RZ, 0xc0, !PT ;  /* 0x000007ff10107812 */ /* 0x000fe400078ec0ff */
[----:B------:R-:W-:Y:S02]  /*0ac0*/  SEL R21, R20, RZ, !P1 ;  /* 0x000000ff14157207 */ /* 0x000fe40004800000 */
[----:B------:R-:W-:Y:S01]  /*0ad0*/  SHF.L.U32 R18, R10, R23, RZ ;  /* 0x000000170a127219 */ /* 0x000fe200000006ff */
[----:B------:R-:W-:Y:S01]  /*0ae0*/  VIADD R25, R16, 0xfffffc0c ;  /* 0xfffffc0c10197836 */ /* 0x000fe20000000000 */
[----:B------:R-:W-:-:S02]  /*0af0*/  @!P6 LOP3.LUT R21, R21, 0x7ff00000, RZ, 0xfc, !PT ;  /* 0x7ff000001515e812 */ /* 0x000fc400078efcff */
[----:B------:R-:W-:Y:S02]  /*0b00*/  ISETP.NE.AND P5, PT, R24, 0x7ff00000, PT ;  /* 0x7ff000001800780c */ /* 0x000fe40003fa5270 */
[----:B------:R-:W-:Y:S02]  /*0b10*/  SHF.L.U32 R16, R2, R25, RZ ;  /* 0x0000001902107219 */ /* 0x000fe400000006ff */
[----:B------:R-:W-:Y:S02]  /*0b20*/  @!P2 LOP3.LUT R19, R19, 0x7ff00000, RZ, 0xfc, !PT ;  /* 0x7ff000001313a812 */ /* 0x000fe400078efcff */
[----:B------:R-:W-:Y:S02]  /*0b30*/  ISETP.NE.U32.AND P2, PT, R18, RZ, PT ;  /* 0x000000ff1200720c */ /* 0x000fe40003f45070 */
[----:B------:R-:W-:Y:S02]  /*0b40*/  ISETP.NE.U32.AND P1, PT, R16, RZ, PT ;  /* 0x000000ff1000720c */ /* 0x000fe40003f25070 */
[----:B------:R-:W-:-:S02]  /*0b50*/  SHF.L.U64.HI R23, R10, R23, R11 ;  /* 0x000000170a177219 */ /* 0x000fc4000001020b */
[----:B------:R-:W-:Y:S02]  /*0b60*/  LOP3.LUT R24, R17, 0x7ff00000, RZ, 0xc0, !PT ;  /* 0x7ff0000011187812 */ /* 0x000fe400078ec0ff */
[----:B------:R-:W-:Y:S02]  /*0b70*/  FSEL R18, R12, RZ, !P4 ;  /* 0x000000ff0c127208 */ /* 0x000fe40006000000 */
[----:B------:R-:W-:Y:S02]  /*0b80*/  FSEL R16, R13, R21, !P4 ;  /* 0x000000150d107208 */ /* 0x000fe40006000000 */
[----:B------:R-:W-:Y:S02]  /*0b90*/  FSEL R17, R14, RZ, !P5 ;  /* 0x000000ff0e117208 */ /* 0x000fe40006800000 */
[----:B------:R-:W-:Y:S02]  /*0ba0*/  FSEL R15, R15, R19, !P5 ;  /* 0x000000130f0f7208 */ /* 0x000fe40006800000 */
[----:B------:R-:W-:-:S02]  /*0bb0*/  ISETP.GE.AND P4, PT, R11, RZ, PT ;  /* 0x000000ff0b00720c */ /* 0x000fc40003f86270 */
[----:B------:R-:W-:Y:S02]  /*0bc0*/  SHF.L.U64.HI R25, R2, R25, R3 ;  /* 0x0000001902197219 */ /* 0x000fe40000010203 */
[----:B------:R-:W-:Y:S01]  /*0bd0*/  ISETP.GE.AND P5, PT, R3, RZ, PT ;  /* 0x000000ff0300720c */ /* 0x000fe20003fa6270 */
[--C-:B------:R-:W-:Y:S01]  /*0be0*/  DADD R2, R2, R6.reuse ;  /* 0x0000000002027229 */ /* 0x100fe20000000006 */
[----:B------:R-:W-:Y:S01]  /*0bf0*/  ISETP.NE.AND.EX P2, PT, R23, -0x80000000, PT, P2 ;  /* 0x800000001700780c */ /* 0x000fe20003f45320 */
[----:B------:R-:W-:Y:S01]  /*0c00*/  DADD R22, R10, R6 ;  /* 0x000000000a167229 */ /* 0x000fe20000000006 */
[----:B------:R-:W-:Y:S02]  /*0c10*/  ISETP.NE.AND.EX P1, PT, R25, -0x80000000, PT, P1 ;  /* 0x800000001900780c */ /* 0x000fe40003f25310 */
[----:B------:R-:W-:Y:S02]  /*0c20*/  SEL R11, R20, RZ, !P2 ;  /* 0x000000ff140b7207 */ /* 0x000fe40005000000 */
[----:B------:R-:W-:-:S02]  /*0c30*/  ISETP.NE.AND P2, PT, R0, 0x7ff00000, PT ;  /* 0x7ff000000000780c */ /* 0x000fc40003f45270 */
[----:B------:R-:W-:Y:S02]  /*0c40*/  SEL R19, R20, RZ, !P1 ;  /* 0x000000ff14137207 */ /* 0x000fe40004800000 */
[----:B------:R-:W-:Y:S02]  /*0c50*/  ISETP.NE.AND P1, PT, R24, 0x7ff00000, PT ;  /* 0x7ff000001800780c */ /* 0x000fe40003f25270 */
[----:B------:R-:W-:Y:S02]  /*0c60*/  @!P4 LOP3.LUT R11, R11, 0x7ff00000, RZ, 0xfc, !PT ;  /* 0x7ff000000b0bc812 */ /* 0x000fe400078efcff */
[----:B------:R-:W-:Y:S02]  /*0c70*/  FSEL R21, R22, RZ, !P2 ;  /* 0x000000ff16157208 */ /* 0x000fe40005000000 */
[----:B------:R-:W-:Y:S02]  /*0c80*/  @!P5 LOP3.LUT R19, R19, 0x7ff00000, RZ, 0xfc, !PT ;  /* 0x7ff000001313d812 */ /* 0x000fe400078efcff */
[----:B------:R-:W-:-:S02]  /*0c90*/  FSEL R22, R2, RZ, !P1 ;  /* 0x000000ff02167208 */ /* 0x000fc40004800000 */
[----:B------:R-:W-:Y:S02]  /*0ca0*/  FSEL R17, R17, RZ, P0 ;  /* 0x000000ff11117208 */ /* 0x000fe40000000000 */
[----:B------:R-:W-:Y:S02]  /*0cb0*/  FSEL R2, R15, 1.875, P0 ;  /* 0x3ff000000f027808 */ /* 0x000fe40000000000 */
[----:B------:R-:W-:Y:S02]  /*0cc0*/  FSEL R23, R23, R11, !P2 ;  /* 0x0000000b17177208 */ /* 0x000fe40005000000 */
[----:B------:R-:W-:Y:S02]  /*0cd0*/  IADD3 R12, P6, PT, R8, UR4, RZ ;  /* 0x00000004080c7c10 */ /* 0x000fe4000ffde0ff */
[----:B------:R-:W-:Y:S02]  /*0ce0*/  FSEL R0, R3, R19, !P1 ;  /* 0x0000001303007208 */ /* 0x000fe40004800000 */
[----:B------:R-:W-:-:S02]  /*0cf0*/  FSEL R24, R17, RZ, P3 ;  /* 0x000000ff11187208 */ /* 0x000fc40001800000 */
[----:B------:R-:W-:Y:S02]  /*0d00*/  FSEL R25, R2, 1.875, P3 ;  /* 0x3ff0000002197808 */ /* 0x000fe40001800000 */
[----:B------:R-:W-:Y:S02]  /*0d10*/  FSEL R18, R18, RZ, P3 ;  /* 0x000000ff12127208 */ /* 0x000fe40001800000 */
[----:B------:R-:W-:Y:S02]  /*0d20*/  FSEL R19, R16, 1.875, P3 ;  /* 0x3ff0000010137808 */ /* 0x000fe40001800000 */
[----:B------:R-:W-:Y:S01]  /*0d30*/  FSEL R2, R21, RZ, P3 ;  /* 0x000000ff15027208 */ /* 0x000fe20001800000 */
[----:B------:R-:W-:Y:S01]  /*0d40*/  DMUL R24, R24, UR10 ;  /* 0x0000000a18187c28 */ /* 0x000fe20008000000 */
[----:B------:R-:W-:Y:S02]  /*0d50*/  FSEL R3, R23, 1.875, P3 ;  /* 0x3ff0000017037808 */ /* 0x000fe40001800000 */
[----:B------:R-:W-:Y:S01]  /*0d60*/  IADD3.X R13, PT, PT, R9, UR8, RZ, P6, !PT ;  /* 0x00000008090d7c10 */ /* 0x000fe2000b7fe4ff */
[----:B------:R-:W-:Y:S01]  /*0d70*/  DMUL R16, R18, UR10 ;  /* 0x0000000a12107c28 */ /* 0x000fe20008000000 */
[----:B------:R-:W-:-:S02]  /*0d80*/  IADD3 R10, P4, PT, R12, UR4, RZ ;  /* 0x000000040c0a7c10 */ /* 0x000fc4000ff9e0ff */
[----:B------:R-:W-:Y:S01]  /*0d90*/  FSEL R22, R22, RZ, P3 ;  /* 0x000000ff16167208 */ /* 0x000fe20001800000 */
[----:B------:R-:W-:Y:S01]  /*0da0*/  DMUL R18, R2, UR10 ;  /* 0x0000000a02127c28 */ /* 0x000fe20008000000 */
[----:B------:R-:W-:Y:S01]  /*0db0*/  FSEL R23, R0, 1.875, P3 ;  /* 0x3ff0000000177808 */ /* 0x000fe20001800000 */
[----:B------:R0:W-:Y:S01]  /*0dc0*/  STG.E.64 desc[UR6][R8.64], R24 ;  /* 0x0000001808007986 */ /* 0x0001e2000c101b06 */
[----:B------:R-:W-:Y:S02]  /*0dd0*/  IADD3.X R11, PT, PT, R13, UR8, RZ, P4, !PT ;  /* 0x000000080d0b7c10 */ /* 0x000fe4000a7fe4ff */
[----:B------:R-:W-:Y:S01]  /*0de0*/  IADD3 R14, P1, PT, R10, UR4, RZ ;  /* 0x000000040a0e7c10 */ /* 0x000fe2000ff3e0ff */
[----:B------:R0:W-:Y:S01]  /*0df0*/  STG.E.64 desc[UR6][R12.64], R16 ;  /* 0x000000100c007986 */ /* 0x0001e2000c101b06 */
[----:B------:R-:W-:Y:S01]  /*0e00*/  DMUL R22, R22, UR10 ;  /* 0x0000000a16167c28 */ /* 0x000fe20008000000 */
[----:B------:R-:W-:Y:S02]  /*0e10*/  IADD3 R2, P0, PT, R4, UR5, RZ ;  /* 0x0000000504027c10 */ /* 0x000fe4000ff1e0ff */
[----:B------:R-:W-:Y:S01]  /*0e20*/  IADD3.X R15, PT, PT, R11, UR8, RZ, P1, !PT ;  /* 0x000000080b0f7c10 */ /* 0x000fe20008ffe4ff */
[----:B------:R0:W-:Y:S02]  /*0e30*/  STG.E.64 desc[UR6][R10.64], R18 ;  /* 0x000000120a007986 */ /* 0x0001e4000c101b06 */
[----:B------:R-:W-:Y:S01]  /*0e40*/  IMAD.X R3, RZ, RZ, R5, P0 ;  /* 0x000000ffff037224 */ /* 0x000fe200000e0605 */
[----:B------:R-:W-:Y:S01]  /*0e50*/  ISETP.GE.U32.AND P0, PT, R2, UR14, PT ;  /* 0x0000000e02007c0c */ /* 0x000fe2000bf06070 */
[----:B------:R0:W-:Y:S03]  /*0e60*/  STG.E.64 desc[UR6][R14.64], R22 ;  /* 0x000000160e007986 */ /* 0x0001e6000c101b06 */
[----:B------:R-:W-:-:S13]  /*0e70*/  ISETP.GE.AND.EX P0, PT, R3, UR15, PT, P0 ;  /* 0x0000000f03007c0c */ /* 0x000fda000bf06300 */
[----:B0-----:R-:W-:Y:S05]  /*0e80*/  @!P0 BRA `(.L_x_8) ;  /* 0xfffffff800548947 */ /* 0x001fea000383ffff */
[----:B------:R-:W-:Y:S05]  /*0e90*/  EXIT ;  /* 0x000000000000794d */ /* 0x000fea0003800000 */
.L_x_1:
[----:B------:R-:W-:Y:S01]  /*0ea0*/  IADD3 R0, P1, PT, R2, UR5, RZ ;  /* 0x0000000502007c10 */ /* 0x000fe2000ff3e0ff */
[----:B------:R-:W-:Y:S03]  /*0eb0*/  BSSY.RECONVERGENT B0, `(.L_x_9) ;  /* 0x0000028000007945 */ /* 0x000fe60003800200 */
[C---:B------:R-:W-:Y:S01]  /*0ec0*/  ISETP.GT.U32.AND P0, PT, R0.reuse, UR8, PT ;  /* 0x0000000800007c0c */ /* 0x040fe2000bf04070 */
[----:B------:R-:W-:Y:S01]  /*0ed0*/  IMAD.X R4, RZ, RZ, R3, P1 ;  /* 0x000000ffff047224 */ /* 0x000fe200008e0603 */
[----:B------:R-:W-:-:S04]  /*0ee0*/  ISETP.GE.U32.AND P1, PT, R0, UR8, PT ;  /* 0x0000000800007c0c */ /* 0x000fc8000bf26070 */
[C---:B------:R-:W-:Y:S02]  /*0ef0*/  ISETP.GT.U32.AND.EX P0, PT, R4.reuse, UR9, PT, P0 ;  /* 0x0000000904007c0c */ /* 0x040fe4000bf04100 */
[----:B------:R-:W-:Y:S02]  /*0f00*/  ISETP.GE.U32.AND.EX P1, PT, R4, UR9, PT, P1 ;  /* 0x0000000904007c0c */ /* 0x000fe4000bf26110 */
        /* <DEDUP_REMOVED lines=9> */
[----:B------:R-:W-:Y:S01]  /*0fa0*/  ISETP.NE.U32.AND P2, PT, RZ, UR5, PT ;  /* 0x00000005ff007c0c */ /* 0x000fe2000bf45070 */
[----:B------:R-:W-:-:S05]  /*0fb0*/  IMAD.MOV.U32 R6, RZ, RZ, RZ ;  /* 0x000000ffff067224 */ /* 0x000fca00078e00ff */
[----:B0-----:R-:W0:Y:S02]  /*0fc0*/  MUFU.RCP R4, R4 ;  /* 0x0000000400047308 */ /* 0x001e240000001000 */
[----:B0-----:R-:W-:-:S06]  /*0fd0*/  VIADD R7, R4, 0xffffffe ;  /* 0x0ffffffe04077836 */ /* 0x001fcc0000000000 */
[----:B------:R-:W0:Y:S02]  /*0fe0*/  F2I.FTZ.U32.TRUNC.NTZ R7, R7 ;  /* 0x0000000700077305 */ /* 0x000e24000021f000 */
[----:B0-----:R-:W-:-:S04]  /*0ff0*/  IMAD R11, R11, R7, RZ ;  /* 0x000000070b0b7224 */ /* 0x001fc800078e02ff */
[----:B------:R-:W-:-:S04]  /*1000*/  IMAD.HI.U32 R6, R7, R11, R6 ;  /* 0x0000000b07067227 */ /* 0x000fc800078e0006 */
[----:B------:R-:W-:Y:S02]  /*1010*/  IMAD.MOV.U32 R7, RZ, RZ, RZ ;  /* 0x000000ffff077224 */ /* 0x000fe400078e00ff */
[----:B------:R-:W-:-:S04]  /*1020*/  IMAD.HI.U32 R6, R6, R9, RZ ;  /* 0x0000000906067227 */ /* 0x000fc800078e00ff */
[----:B------:R-:W-:-:S04]  /*1030*/  IMAD.MOV R0, RZ, RZ, -R6 ;  /* 0x000000ffff007224 */ /* 0x000fc800078e0a06 */
[----:B------:R-:W-:-:S05]  /*1040*/  IMAD R0, R0, UR5, R9 ;  /* 0x0000000500007c24 */ /* 0x000fca000f8e0209 */
[----:B------:R-:W-:-:S13]  /*1050*/  ISETP.GE.U32.AND P0, PT, R0, UR5, PT ;  /* 0x0000000500007c0c */ /* 0x000fda000bf06070 */
[----:B------:R-:W-:Y:S02]  /*1060*/  @P0 VIADD R0, R0, -UR5 ;  /* 0x8000000500000c36 */ /* 0x000fe40008000000 */
[----:B------:R-:W-:-:S03]  /*1070*/  @P0 VIADD R6, R6, 0x1 ;  /* 0x0000000106060836 */ /* 0x000fc60000000000 */
[----:B------:R-:W-:-:S13]  /*1080*/  ISETP.GE.U32.AND P1, PT, R0, UR5, PT ;  /* 0x0000000500007c0c */ /* 0x000fda000bf26070 */
[----:B------:R-:W-:Y:S01]  /*1090*/  @P1 VIADD R6, R6, 0x1 ;  /* 0x0000000106061836 */ /* 0x000fe20000000000 */
[----:B------:R-:W-:Y:S01]  /*10a0*/  @!P2 LOP3.LUT R6, RZ, UR5, RZ, 0x33, !PT ;  /* 0x00000005ff06ac12 */ /* 0x000fe2000f8e33ff */
[----:B------:R-:W-:Y:S06]  /*10b0*/  BRA `(.L_x_11) ;  /* 0x00000000001c7947 */ /* 0x000fec0003800000 */
.L_x_10:
[----:B------:R-:W-:Y:S01]  /*10c0*/  IMAD.MOV.U32 R7, RZ, RZ, R9 ;  /* 0x000000ffff077224 */ /* 0x000fe200078e0009 */
[----:B------:R-:W-:Y:S01]  /*10d0*/  MOV R6, 0x1110 ;  /* 0x0000111000067802 */ /* 0x000fe20000000f00 */
[----:B------:R-:W-:Y:S02]  /*10e0*/  IMAD.MOV.U32 R9, RZ, RZ, R0 ;  /* 0x000000ffff097224 */ /* 0x000fe400078e0000 */
[----:B------:R-:W-:-:S07]  /*10f0*/  IMAD.U32 R8, RZ, RZ, UR5 ;  /* 0x00000005ff087e24 */ /* 0x000fce000f8e00ff */
[----:B------:R-:W-:Y:S05]  /*1100*/  CALL.REL.NOINC `($__internal_0_$__cuda_sm20_div_u64) ;  /* 0x00000030006c7944 */ /* 0x000fea0003c00000 */
[----:B------:R-:W-:Y:S02]  /*1110*/  IMAD.MOV.U32 R6, RZ, RZ, R8 ;  /* 0x000000ffff067224 */ /* 0x000fe400078e0008 */
[----:B------:R-:W-:-:S07]  /*1120*/  IMAD.MOV.U32 R7, RZ, RZ, R9 ;  /* 0x000000ffff077224 */ /* 0x000fce00078e0009 */
.L_x_11:
[----:B------:R-:W-:Y:S05]  /*1130*/  BSYNC.RECONVERGENT B0 ;  /* 0x0000000000007941 */ /* 0x000fea0003800200 */
.L_x_9:
[----:B------:R-:W-:Y:S01]  /*1140*/  IADD3 R5, P1, PT, R6, R5, RZ ;  /* 0x0000000506057210 */ /* 0x000fe20007f3e0ff */
[----:B------:R-:W0:Y:S01]  /*1150*/  LDCU UR4, c[0x0][0x38c] ;  /* 0x00007180ff0477ac */ /* 0x000e220008000800 */
[----:B------:R-:W-:Y:S02]  /*1160*/  BSSY.RECONVERGENT B0, `(.L_x_12) ;  /* 0x000003f000007945 */ /* 0x000fe40003800200 */
[----:B------:R-:W-:Y:S01]  /*1170*/  LOP3.LUT R0, R5, 0x3, RZ, 0xc0, !PT ;  /* 0x0000000305007812 */ /* 0x000fe200078ec0ff */
[----:B------:R-:W1:Y:S01]  /*1180*/  LDCU.128 UR8, c[0x0][0x380] ;  /* 0x00007000ff0877ac */ /* 0x000e620008000c00 */
[----:B------:R-:W-:Y:S02]  /*1190*/  IMAD.X R4, RZ, RZ, R7, P1 ;  /* 0x000000ffff047224 */ /* 0x000fe400008e0607 */
[----:B------:R-:W-:-:S04]  /*11a0*/  ISETP.NE.U32.AND P0, PT, R0, 0x3, PT ;  /* 0x000000030000780c */ /* 0x000fc80003f05070 */
[----:B------:R-:W-:-:S13]  /*11b0*/  ISETP.NE.AND.EX P0, PT, RZ, RZ, PT, P0 ;  /* 0x000000ffff00720c */ /* 0x000fda0003f05300 */
[----:B01----:R-:W-:Y:S05]  /*11c0*/  @!P0 BRA `(.L_x_13) ;  /* 0x0000000000e08947 */ /* 0x003fea0003800000 */
[----:B------:R-:W0:Y:S01]  /*11d0*/  LDCU.64 UR12, c[0x0][0x390] ;  /* 0x00007200ff0c77ac */ /* 0x000e220008000a00 */
[----:B------:R-:W1:Y:S01]  /*11e0*/  LDC.64 R10, c[0x0][0x388] ;  /* 0x0000e200ff0a7b82 */ /* 0x000e620000000a00 */
[----:B------:R-:W-:Y:S02]  /*11f0*/  VIADD R9, R5, 0x1 ;  /* 0x0000000105097836 */ /* 0x000fe40000000000 */
[----:B------:R-:W-:-:S03]  /*1200*/  IMAD.MOV.U32 R8, RZ, RZ, RZ ;  /* 0x000000ffff087224 */ /* 0x000fc600078e00ff */
[----:B------:R-:W-:Y:S02]  /*1210*/  LOP3.LUT R9, R9, 0x3, RZ, 0xc0, !PT ;  /* 0x0000000309097812 */ /* 0x000fe400078ec0ff */
[----:B0-----:R-:W-:-:S04]  /*1220*/  LEA R6, P0, R2, UR12, 0x3 ;  /* 0x0000000c02067c11 */ /* 0x001fc8000f8018ff */
[----:B------:R-:W-:-:S09]  /*1230*/  LEA.HI.X R7, R2, UR13, R3, 0x3, P0 ;  /* 0x0000000d02077c11 */ /* 0x000fd200080f1c03 */
.L_x_15:
[----:B------:R-:W0:Y:S01]  /*1240*/  I2F.F64.U64 R30, R2 ;  /* 0x00000002001e7312 */ /* 0x000e220000301800 */
[----:B-1----:R-:W-:Y:S01]  /*1250*/  DADD R34, -RZ, |R10| ;  /* 0x00000000ff227229 */ /* 0x002fe2000000050a */
[----:B------:R-:W-:Y:S01]  /*1260*/  BSSY.RECONVERGENT B1, `(.L_x_14) ;  /* 0x000000e000017945 */ /* 0x000fe20003800200 */
[----:B------:R-:W-:Y:S01]  /*1270*/  DSETP.NEU.AND P1, PT, R10, 1, PT ;  /* 0x3ff000000a00742a */ /* 0x000fe20003f2d000 */
[----:B------:R-:W-:Y:S02]  /*1280*/  ISETP.LE.AND P4, PT, RZ, UR4, PT ;  /* 0x00000004ff007c0c */ /* 0x000fe4000bf83270 */
[--C-:B0-----:R-:W-:Y:S01]  /*1290*/  SHF.R.U32.HI R0, RZ, 0x14, R31.reuse ;  /* 0x00000014ff007819 */ /* 0x101fe2000001161f */
[----:B------:R-:W-:Y:S02]  /*12a0*/  IMAD.MOV.U32 R32, RZ, RZ, R30 ;  /* 0x000000ffff207224 */ /* 0x000fe400078e001e */
[----:B------:R-:W-:Y:S01]  /*12b0*/  IMAD.MOV.U32 R33, RZ, RZ, R31 ;  /* 0x000000ffff217224 */ /* 0x000fe200078e001f */
[----:B------:R-:W-:-:S05]  /*12c0*/  LOP3.LUT R0, R0, 0x7ff, RZ, 0xc0, !PT ;  /* 0x000007ff00007812 */ /* 0x000fca00078ec0ff */
[----:B------:R-:W-:-:S05]  /*12d0*/  VIADD R13, R0, 0xfffffc0c ;  /* 0xfffffc0c000d7836 */ /* 0x000fca0000000000 */
[CC--:B------:R-:W-:Y:S02]  /*12e0*/  SHF.L.U32 R0, R30.reuse, R13.reuse, RZ ;  /* 0x0000000d1e007219 */ /* 0x0c0fe400000006ff */
[----:B------:R-:W-:Y:S02]  /*12f0*/  SHF.L.U64.HI R13, R30, R13, R31 ;  /* 0x0000000d1e0d7219 */ /* 0x000fe4000001021f */
[----:B------:R-:W-:Y:S02]  /*1300*/  ISETP.NE.U32.AND P0, PT, R0, RZ, PT ;  /* 0x000000ff0000720c */ /* 0x000fe40003f05070 */
[----:B------:R-:W-:Y:S02]  /*1310*/  MOV R0, 0x1340 ;  /* 0x0000134000007802 */ /* 0x000fe40000000f00 */
[----:B------:R-:W-:-:S13]  /*1320*/  ISETP.NE.AND.EX P0, PT, R13, -0x80000000, PT, P0 ;  /* 0x800000000d00780c */ /* 0x000fda0003f05300 */
[----:B------:R-:W-:Y:S05]  /*1330*/  CALL.REL.NOINC `($_Z6kernelddPdx$__internal_accurate_pow) ;  /* 0x0000003000f47944 */ /* 0x000fea0003c00000 */
[----:B------:R-:W-:Y:S05]  /*1340*/  BSYNC.RECONVERGENT B1 ;  /* 0x0000000000017941 */ /* 0x000fea0003800200 */
.L_x_14:
[C---:B------:R-:W-:Y:S02]  /*1350*/  DADD R14, R30.reuse, UR10 ;  /* 0x0000000a1e0e7e29 */ /* 0x040fe40008000000 */
[----:B------:R-:W-:Y:S02]  /*1360*/  DADD R16, -RZ, -R12 ;  /* 0x00000000ff107229 */ /* 0x000fe4000000090c */
[----:B------:R-:W-:-:S06]  /*1370*/  DADD R30, R30, UR10 ;  /* 0x0000000a1e1e7e29 */ /* 0x000fcc0008000000 */
[----:B------:R-:W-:Y:S02]  /*1380*/  LOP3.LUT R14, R15, 0x7ff00000, RZ, 0xc0, !PT ;  /* 0x7ff000000f0e7812 */ /* 0x000fe400078ec0ff */
[-C--:B------:R-:W-:Y:S02]  /*1390*/  FSEL R15, R16, R12.reuse, !P0 ;  /* 0x0000000c100f7208 */ /* 0x080fe40004000000 */
[----:B------:R-:W-:Y:S01]  /*13a0*/  FSEL R16, R17, R13, !P0 ;  /* 0x0000000d11107208 */ /* 0x000fe20004000000 */
[----:B------:R-:W-:Y:S01]  /*13b0*/  IMAD.U32 R17, RZ, RZ, UR5 ;  /* 0x00000005ff117e24 */ /* 0x000fe2000f8e00ff */
[----:B------:R-:W-:Y:S01]  /*13c0*/  ISETP.NE.AND P2, PT, R14, 0x7ff00000, PT ;  /* 0x7ff000000e00780c */ /* 0x000fe20003f45270 */
[----:B------:R-:W-:Y:S01]  /*13d0*/  IMAD.MOV.U32 R14, RZ, RZ, R6 ;  /* 0x000000ffff0e7224 */ /* 0x000fe200078e0006 */
[----:B------:R-:W-:Y:S02]  /*13e0*/  ISETP.NE.U32.AND P0, PT, R2, RZ, PT ;  /* 0x000000ff0200720c */ /* 0x000fe40003f05070 */
[----:B------:R-:W-:-:S02]  /*13f0*/  FSEL R15, R15, R12, !P4 ;  /* 0x0000000c0f0f7208 */ /* 0x000fc40006000000 */
[----:B------:R-:W-:Y:S02]  /*1400*/  FSEL R13, R16, R13, !P4 ;  /* 0x0000000d100d7208 */ /* 0x000fe40006000000 */
[----:B------:R-:W-:Y:S02]  /*1410*/  ISETP.NE.AND.EX P0, PT, R3, RZ, PT, P0 ;  /* 0x000000ff0300720c */ /* 0x000fe40003f05300 */
[----:B------:R-:W-:Y:S01]  /*1420*/  FSEL R12, R30, R15, !P2 ;  /* 0x0000000f1e0c7208 */ /* 0x000fe20005000000 */
[----:B------:R-:W-:Y:S01]  /*1430*/  IMAD.MOV.U32 R15, RZ, RZ, R7 ;  /* 0x000000ffff0f7224 */ /* 0x000fe200078e0007 */
[----:B------:R-:W-:Y:S02]  /*1440*/  FSEL R0, R31, R13, !P2 ;  /* 0x0000000d1f007208 */ /* 0x000fe40005000000 */
[----:B------:R-:W-:Y:S02]  /*1450*/  FSEL R12, R12, RZ, P0 ;  /* 0x000000ff0c0c7208 */ /* 0x000fe40000000000 */
[----:B------:R-:W-:-:S02]  /*1460*/  FSEL R0, R0, 1.875, P0 ;  /* 0x3ff0000000007808 */ /* 0x000fc40000000000 */
[----:B------:R-:W-:Y:S02]  /*1470*/  FSEL R12, R12, RZ, P1 ;  /* 0x000000ff0c0c7208 */ /* 0x000fe40000800000 */
[----:B------:R-:W-:Y:S01]  /*1480*/  FSEL R13, R0, 1.875, P1 ;  /* 0x3ff00000000d7808 */ /* 0x000fe20000800000 */
[----:B------:R-:W-:Y:S01]  /*1490*/  IMAD.U32 R0, RZ, RZ, UR5 ;  /* 0x00000005ff007e24 */ /* 0x000fe2000f8e00ff */
[----:B------:R-:W-:Y:S02]  /*14a0*/  IADD3 R9, P0, PT, R9, -0x1, RZ ;  /* 0xffffffff09097810 */ /* 0x000fe40007f1e0ff */
[----:B------:R-:W-:Y:S02]  /*14b0*/  IADD3 R2, P1, PT, R2, UR5, RZ ;  /* 0x0000000502027c10 */ /* 0x000fe4000ff3e0ff */
[----:B------:R-:W-:Y:S01]  /*14c0*/  DMUL R12, R12, UR8 ;  /* 0x000000080c0c7c28 */ /* 0x000fe20008000000 */
[----:B------:R-:W-:Y:S02]  /*14d0*/  IADD3.X R8, PT, PT, R8, -0x1, RZ, P0, !PT ;  /* 0xffffffff08087810 */ /* 0x000fe400007fe4ff */
[----:B------:R-:W-:Y:S01]  /*14e0*/  ISETP.NE.U32.AND P0, PT, R9, RZ, PT ;  /* 0x000000ff0900720c */ /* 0x000fe20003f05070 */
[----:B------:R-:W-:Y:S01]  /*14f0*/  IMAD.X R3, RZ, RZ, R3, P1 ;  /* 0x000000ffff037224 */ /* 0x000fe200008e0603 */
[----:B------:R-:W-:-:S02]  /*1500*/  LEA R6, P2, R17, R6, 0x3 ;  /* 0x0000000611067211 */ /* 0x000fc400078418ff */
[----:B------:R0:W-:Y:S01]  /*1510*/  STG.E.64 desc[UR6][R14.64], R12 ;  /* 0x0000000c0e007986 */ /* 0x0001e2000c101b06 */
[----:B------:R-:W-:Y:S02]  /*1520*/  ISETP.NE.AND.EX P0, PT, R8, RZ, PT, P0 ;  /* 0x000000ff0800720c */ /* 0x000fe40003f05300 */
[----:B------:R-:W-:-:S11]  /*1530*/  LEA.HI.X R7, R0, R7, RZ, 0x3, P2 ;  /* 0x0000000700077211 */ /* 0x000fd600010f1cff */
[----:B0-----:R-:W-:Y:S05]  /*1540*/  @P0 BRA `(.L_x_15) ;  /* 0xfffffffc003c0947 */ /* 0x001fea000383ffff */
.L_x_13:
[----:B------:R-:W-:Y:S05]  /*1550*/  BSYNC.RECONVERGENT B0 ;  /* 0x0000000000007941 */ /* 0x000fea0003800200 */
.L_x_12:
[----:B------:R-:W-:-:S04]  /*1560*/  ISETP.GE.U32.AND P0, PT, R5, 0x3, PT ;  /* 0x000000030500780c */ /* 0x000fc80003f06070 */
[----:B------:R-:W-:-:S13]  /*1570*/  ISETP.GE.U32.AND.EX P0, PT, R4, RZ, PT, P0 ;  /* 0x000000ff0400720c */ /* 0x000fda0003f06100 */
[----:B------:R-:W-:Y:S05]  /*1580*/  @!P0 EXIT ;  /* 0x000000000000894d */ /* 0x000fea0003800000 */
[----:B------:R-:W0:Y:S01]  /*1590*/  LDC.64 R4, c[0x0][0x388] ;  /* 0x0000e200ff047b82 */ /* 0x000e220000000a00 */
[----:B------:R-:W-:Y:S01]  /*15a0*/  BSSY.RECONVERGENT B0, `(.L_x_16) ;  /* 0x0000098000007945 */ /* 0x000fe20003800200 */
[----:B------:R-:W1:Y:S01]  /*15b0*/  LDCU UR17, c[0x0][0x38c] ;  /* 0x00007180ff1177ac */ /* 0x000e620008000800 */
[----:B------:R-:W2:Y:S01]  /*15c0*/  LDCU.64 UR18, c[0x0][0x390] ;  /* 0x00007200ff1277ac */ /* 0x000ea20008000a00 */
[----:B------:R-:W3:Y:S01]  /*15d0*/  LDCU.128 UR8, c[0x0][0x380] ;  /* 0x00007000ff0877ac */ /* 0x000ee20008000c00 */
[----:B------:R-:W4:Y:S01]  /*15e0*/  LDCU.64 UR20, c[0x0][0x398] ;  /* 0x00007300ff1477ac */ /* 0x000f220008000a00 */
[----:B------:R-:W-:Y:S02]  /*15f0*/  USHF.L.U32 UR4, UR5, 0x3, URZ ;  /* 0x0000000305047899 */ /* 0x000fe400080006ff */
[----:B------:R-:W-:-:S12]  /*1600*/  USHF.R.U32.HI UR16, URZ, 0x1d, UR5 ;  /* 0x0000001dff107899 */ /* 0x000fd80008011605 */
.L_x_21:
[----:B------:R-:W5:Y:S01]  /*1610*/  I2F.F64.U64 R6, R2 ;  /* 0x0000000200067312 */ /* 0x000f620000301800 */
[----:B0-----:R-:W-:Y:S01]  /*1620*/  DADD R34, -RZ, |R4| ;  /* 0x00000000ff227229 */ /* 0x001fe20000000504 */
[----:B------:R-:W-:Y:S01]  /*1630*/  BSSY.RECONVERGENT B1, `(.L_x_17) ;  /* 0x000000e000017945 */ /* 0x000fe20003800200 */
[----:B------:R-:W-:Y:S01]  /*1640*/  DSETP.NEU.AND P0, PT, R4, 1, PT ;  /* 0x3ff000000400742a */ /* 0x000fe20003f0d000 */
[----:B-1----:R-:W-:Y:S02]  /*1650*/  ISETP.LE.AND P1, PT, RZ, UR17, PT ;  /* 0x00000011ff007c0c */ /* 0x002fe4000bf23270 */
[--C-:B-----5:R-:W-:Y:S01]  /*1660*/  SHF.R.U32.HI R0, RZ, 0x14, R7.reuse ;  /* 0x00000014ff007819 */ /* 0x120fe20000011607 */
        /* <DEDUP_REMOVED lines=9> */
[----:B--234-:R-:W-:Y:S05]  /*1700*/  CALL.REL.NOINC `($_Z6kernelddPdx$__internal_accurate_pow) ;  /* 0x0000003000007944 */ /* 0x01cfea0003c00000 */
[----:B------:R-:W-:Y:S05]  /*1710*/  BSYNC.RECONVERGENT B1 ;  /* 0x0000000000017941 */ /* 0x000fea0003800200 */
.L_x_17:
[----:B------:R-:W-:Y:S01]  /*1720*/  DADD R10, -RZ, -R12 ;  /* 0x00000000ff0a7229 */ /* 0x000fe2000000090c */
[----:B------:R-:W-:Y:S01]  /*1730*/  BSSY.RECONVERGENT B1, `(.L_x_18) ;  /* 0x0000024000017945 */ /* 0x000fe20003800200 */
[----:B------:R-:W-:Y:S02]  /*1740*/  DADD R8, R6, UR10 ;  /* 0x0000000a06087e29 */ /* 0x000fe40008000000 */
[----:B------:R-:W-:-:S04]  /*1750*/  DADD R34, -RZ, |UR10| ;  /* 0x4000000aff227e29 */ /* 0x000fc80008000100 */
[----:B------:R-:W-:Y:S02]  /*1760*/  IADD3 R8, P2, PT, R2, UR5, RZ ;  /* 0x0000000502087c10 */ /* 0x000fe4000ff5e0ff */
[-C--:B------:R-:W-:Y:S02]  /*1770*/  FSEL R15, R10, R12.reuse, !P4 ;  /* 0x0000000c0a0f7208 */ /* 0x080fe40006000000 */
[-C--:B------:R-:W-:Y:S01]  /*1780*/  FSEL R14, R11, R13.reuse, !P4 ;  /* 0x0000000d0b0e7208 */ /* 0x080fe20006000000 */
[----:B------:R-:W-:Y:S01]  /*1790*/  DADD R10, R6, UR10 ;  /* 0x0000000a060a7e29 */ /* 0x000fe20008000000 */
[----:B------:R-:W-:Y:S01]  /*17a0*/  LOP3.LUT R0, R9, 0x7ff00000, RZ, 0xc0, !PT ;  /* 0x7ff0000009007812 */ /* 0x000fe200078ec0ff */
[----:B------:R-:W-:Y:S01]  /*17b0*/  IMAD.X R9, RZ, RZ, R3, P2 ;  /* 0x000000ffff097224 */ /* 0x000fe200010e0603 */
[----:B------:R-:W-:Y:S02]  /*17c0*/  FSEL R15, R15, R12, !P1 ;  /* 0x0000000c0f0f7208 */ /* 0x000fe40004800000 */
[----:B------:R-:W-:Y:S01]  /*17d0*/  ISETP.NE.AND P3, PT, R0, 0x7ff00000, PT ;  /* 0x7ff000000000780c */ /* 0x000fe20003f65270 */
[----:B------:R-:W0:Y:S01]  /*17e0*/  I2F.F64.U64 R6, R8 ;  /* 0x0000000800067312 */ /* 0x000e220000301800 */
[----:B------:R-:W-:-:S02]  /*17f0*/  FSEL R13, R14, R13, !P1 ;  /* 0x0000000d0e0d7208 */ /* 0x000fc40004800000 */
[----:B------:R-:W-:Y:S02]  /*1800*/  ISETP.NE.U32.AND P2, PT, R2, RZ, PT ;  /* 0x000000ff0200720c */ /* 0x000fe40003f45070 */
[----:B------:R-:W-:Y:S02]  /*1810*/  FSEL R12, R10, R15, !P3 ;  /* 0x0000000f0a0c7208 */ /* 0x000fe40005800000 */
[----:B------:R-:W-:Y:S02]  /*1820*/  ISETP.NE.AND.EX P2, PT, R3, RZ, PT, P2 ;  /* 0x000000ff0300720c */ /* 0x000fe40003f45320 */
[----:B------:R-:W-:Y:S02]  /*1830*/  FSEL R0, R11, R13, !P3 ;  /* 0x0000000d0b007208 */ /* 0x000fe40005800000 */
[----:B------:R-:W-:Y:S02]  /*1840*/  FSEL R12, R12, RZ, P2 ;  /* 0x000000ff0c0c7208 */ /* 0x000fe40001000000 */
[----:B------:R-:W-:-:S02]  /*1850*/  FSEL R0, R0, 1.875, P2 ;  /* 0x3ff0000000007808 */ /* 0x000fc40001000000 */
[----:B------:R-:W-:Y:S01]  /*1860*/  FSEL R12, R12, RZ, P0 ;  /* 0x000000ff0c0c7208 */ /* 0x000fe20000000000 */
[----:B0-----:R-:W-:Y:S01]  /*1870*/  IMAD.MOV.U32 R32, RZ, RZ, R6 ;  /* 0x000000ffff207224 */ /* 0x001fe200078e0006 */
[----:B------:R-:W-:Y:S01]  /*1880*/  FSEL R13, R0, 1.875, P0 ;  /* 0x3ff00000000d7808 */ /* 0x000fe20000000000 */
[--C-:B------:R-:W-:Y:S01]  /*1890*/  IMAD.MOV.U32 R33, RZ, RZ, R7.reuse ;  /* 0x000000ffff217224 */ /* 0x100fe200078e0007 */
[C---:B------:R-:W-:Y:S02]  /*18a0*/  LEA R10, P2, R2.reuse, UR18, 0x3 ;  /* 0x00000012020a7c11 */ /* 0x040fe4000f8418ff */
[----:B------:R-:W-:Y:S02]  /*18b0*/  SHF.R.U32.HI R0, RZ, 0x14, R7 ;  /* 0x00000014ff007819 */ /* 0x000fe40000011607 */
[----:B------:R-:W-:Y:S01]  /*18c0*/  LEA.HI.X R11, R2, UR19, R3, 0x3, P2 ;  /* 0x00000013020b7c11 */ /* 0x000fe200090f1c03 */
[----:B------:R-:W-:Y:S01]  /*18d0*/  DMUL R2, R12, UR8 ;  /* 0x000000080c027c28 */ /* 0x000fe20008000000 */
[----:B------:R-:W-:-:S05]  /*18e0*/  LOP3.LUT R0, R0, 0x7ff, RZ, 0xc0, !PT ;  /* 0x000007ff00007812 */ /* 0x000fca00078ec0ff */
[----:B------:R-:W-:Y:S01]  /*18f0*/  VIADD R13, R0, 0xfffffc0c ;  /* 0xfffffc0c000d7836 */ /* 0x000fe20000000000 */
[----:B------:R0:W-:Y:S04]  /*1900*/  STG.E.64 desc[UR6][R10.64], R2 ;  /* 0x000000020a007986 */ /* 0x0001e8000c101b06 */
[CC--:B------:R-:W-:Y:S02]  /*1910*/  SHF.L.U32 R0, R6.reuse, R13.reuse, RZ ;  /* 0x0000000d06007219 */ /* 0x0c0fe400000006ff */
[----:B------:R-:W-:Y:S02]  /*1920*/  SHF.L.U64.HI R13, R6, R13, R7 ;  /* 0x0000000d060d7219 */ /* 0x000fe40000010207 */
[----:B------:R-:W-:Y:S02]  /*1930*/  ISETP.NE.U32.AND P4, PT, R0, RZ, PT ;  /* 0x000000ff0000720c */ /* 0x000fe40003f85070 */
[----:B------:R-:W-:-:S02]  /*1940*/  MOV R0, 0x1970 ;  /* 0x0000197000007802 */ /* 0x000fc40000000f00 */
[----:B------:R-:W-:-:S13]  /*1950*/  ISETP.NE.AND.EX P4, PT, R13, -0x80000000, PT, P4 ;  /* 0x800000000d00780c */ /* 0x000fda0003f85340 */
[----:B0-----:R-:W-:Y:S05]  /*1960*/  CALL.REL.NOINC `($_Z6kernelddPdx$__internal_accurate_pow) ;  /* 0x0000002c00687944 */ /* 0x001fea0003c00000 */
[----:B------:R-:W-:Y:S05]  /*1970*/  BSYNC.RECONVERGENT B1 ;  /* 0x0000000000017941 */ /* 0x000fea0003800200 */
.L_x_18:
[C---:B------:R-:W-:Y:S01]  /*1980*/  DADD R14, R6.reuse, UR10 ;  /* 0x0000000a060e7e29 */ /* 0x040fe20008000000 */
[----:B------:R-:W-:Y:S01]  /*1990*/  IADD3 R2, P2, PT, R8, UR5, RZ ;  /* 0x0000000508027c10 */ /* 0x000fe2000ff5e0ff */
[----:B------:R-:W-:Y:S01]  /*19a0*/  DADD R16, -RZ, -R12 ;  /* 0x00000000ff107229 */ /* 0x000fe2000000090c */
[----:B------:R-:W-:Y:S01]  /*19b0*/  BSSY.RECONVERGENT B1, `(.L_x_19) ;  /* 0x000001e000017945 */ /* 0x000fe20003800200 */
[----:B------:R-:W-:Y:S02]  /*19c0*/  DADD R34, -RZ, |UR10| ;  /* 0x4000000aff227e29 */ /* 0x000fe40008000100 */
[----:B------:R-:W-:Y:S01]  /*19d0*/  IMAD.X R3, RZ, RZ, R9, P2 ;  /* 0x000000ffff037224 */ /* 0x000fe200010e0609 */
[----:B------:R-:W-:-:S03]  /*19e0*/  DADD R8, R6, UR10 ;  /* 0x0000000a06087e29 */ /* 0x000fc60008000000 */
[----:B------:R-:W-:Y:S01]  /*19f0*/  LOP3.LUT R14, R15, 0x7ff00000, RZ, 0xc0, !PT ;  /* 0x7ff000000f0e7812 */ /* 0x000fe200078ec0ff */
[----:B------:R-:W0:Y:S01]  /*1a00*/  I2F.F64.U64 R6, R2 ;  /* 0x0000000200067312 */ /* 0x000e220000301800 */
[-C--:B------:R-:W-:Y:S02]  /*1a10*/  FSEL R15, R16, R12.reuse, !P4 ;  /* 0x0000000c100f7208 */ /* 0x080fe40006000000 */
[-C--:B------:R-:W-:Y:S02]  /*1a20*/  FSEL R16, R17, R13.reuse, !P4 ;  /* 0x0000000d11107208 */ /* 0x080fe40006000000 */
[----:B------:R-:W-:Y:S02]  /*1a30*/  ISETP.NE.AND P2, PT, R14, 0x7ff00000, PT ;  /* 0x7ff000000e00780c */ /* 0x000fe40003f45270 */
[----:B------:R-:W-:Y:S02]  /*1a40*/  FSEL R15, R15, R12, !P1 ;  /* 0x0000000c0f0f7208 */ /* 0x000fe40004800000 */
[----:B------:R-:W-:-:S02]  /*1a50*/  FSEL R13, R16, R13, !P1 ;  /* 0x0000000d100d7208 */ /* 0x000fc40004800000 */
[----:B------:R-:W-:Y:S02]  /*1a60*/  FSEL R12, R8, R15, !P2 ;  /* 0x0000000f080c7208 */ /* 0x000fe40005000000 */
[----:B------:R-:W-:Y:S02]  /*1a70*/  FSEL R9, R9, R13, !P2 ;  /* 0x0000000d09097208 */ /* 0x000fe40005000000 */
[----:B------:R-:W-:Y:S01]  /*1a80*/  FSEL R12, R12, RZ, P0 ;  /* 0x000000ff0c0c7208 */ /* 0x000fe20000000000 */
[----:B0-----:R-:W-:Y:S01]  /*1a90*/  IMAD.MOV.U32 R32, RZ, RZ, R6 ;  /* 0x000000ffff207224 */ /* 0x001fe200078e0006 */
[----:B------:R-:W-:Y:S01]  /*1aa0*/  FSEL R13, R9, 1.875, P0 ;  /* 0x3ff00000090d7808 */ /* 0x000fe20000000000 */
[--C-:B------:R-:W-:Y:S01]  /*1ab0*/  IMAD.MOV.U32 R33, RZ, RZ, R7.reuse ;  /* 0x000000ffff217224 */ /* 0x100fe200078e0007 */
[----:B------:R-:W-:Y:S02]  /*1ac0*/  IADD3 R8, P2, PT, R10, UR4, RZ ;  /* 0x000000040a087c10 */ /* 0x000fe4000ff5e0ff */
[----:B------:R-:W-:-:S02]  /*1ad0*/  SHF.R.U32.HI R0, RZ, 0x14, R7 ;  /* 0x00000014ff007819 */ /* 0x000fc40000011607 */
[----:B------:R-:W-:Y:S01]  /*1ae0*/  IADD3.X R9, PT, PT, R11, UR16, RZ, P2, !PT ;  /* 0x000000100b097c10 */ /* 0x000fe200097fe4ff */
        /* <DEDUP_REMOVED lines=11> */
.L_x_19:
[----:B------:R-:W-:Y:S01]  /*1ba0*/  DADD R10, R6, UR10 ;  /* 0x0000000a060a7e29 */ /* 0x000fe20008000000 */
[----:B------:R-:W-:Y:S01]  /*1bb0*/  IADD3 R2, P2, PT, R2, UR5, RZ ;  /* 0x0000000502027c10 */ /* 0x000fe2000ff5e0ff */
[----:B------:R-:W-:Y:S01]  /*1bc0*/  DADD R14, -RZ, -R12 ;  /* 0x00000000ff0e7229 */ /* 0x000fe2000000090c */
[----:B------:R-:W-:Y:S01]  /*1bd0*/  BSSY.RECONVERGENT B1, `(.L_x_20) ;  /* 0x000001e000017945 */ /* 0x000fe20003800200 */
[----:B------:R-:W-:Y:S02]  /*1be0*/  DADD R34, -RZ, |UR10| ;  /* 0x4000000aff227e29 */ /* 0x000fe40008000100 */
[----:B------:R-:W-:-:S04]  /*1bf0*/  IMAD.X R3, RZ, RZ, R3, P2 ;  /* 0x000000ffff037224 */ /* 0x000fc800010e0603 */
[----:B------:R-:W-:Y:S01]  /*1c00*/  LOP3.LUT R0, R11, 0x7ff00000, RZ, 0xc0, !PT ;  /* 0x7ff000000b007812 */ /* 0x000fe200078ec0ff */
[----:B------:R-:W-:Y:S01]  /*1c10*/  DADD R10, R6, UR10 ;  /* 0x0000000a060a7e29 */ /* 0x000fe20008000000 */
[-C--:B------:R-:W-:Y:S01]  /*1c20*/  FSEL R17, R14, R12.reuse, !P4 ;  /* 0x0000000c0e117208 */ /* 0x080fe20006000000 */
[----:B------:R-:W0:Y:S01]  /*1c30*/  I2F.F64.U64 R6, R2 ;  /* 0x0000000200067312 */ /* 0x000e220000301800 */
[-C--:B------:R-:W-:Y:S02]  /*1c40*/  FSEL R14, R15, R13.reuse, !P4 ;  /* 0x0000000d0f0e7208 */ /* 0x080fe40006000000 */
[----:B------:R-:W-:Y:S02]  /*1c50*/  ISETP.NE.AND P2, PT, R0, 0x7ff00000, PT ;  /* 0x7ff000000000780c */ /* 0x000fe40003f45270 */
[----:B------:R-:W-:Y:S02]  /*1c60*/  FSEL R15, R17, R12, !P1 ;  /* 0x0000000c110f7208 */ /* 0x000fe40004800000 */
[----:B------:R-:W-:-:S02]  /*1c70*/  FSEL R13, R14, R13, !P1 ;  /* 0x0000000d0e0d7208 */ /* 0x000fc40004800000 */
[----:B------:R-:W-:Y:S02]  /*1c80*/  FSEL R10, R10, R15, !P2 ;  /* 0x0000000f0a0a7208 */ /* 0x000fe40005000000 */
[----:B------:R-:W-:Y:S02]  /*1c90*/  FSEL R11, R11, R13, !P2 ;  /* 0x0000000d0b0b7208 */ /* 0x000fe40005000000 */
[----:B------:R-:W-:Y:S02]  /*1ca0*/  FSEL R10, R10, RZ, P0 ;  /* 0x000000ff0a0a7208 */ /* 0x000fe40000000000 */
[----:B------:R-:W-:Y:S01]  /*1cb0*/  FSEL R11, R11, 1.875, P0 ;  /* 0x3ff000000b0b7808 */ /* 0x000fe20000000000 */
[----:B0-----:R-:W-:Y:S01]  /*1cc0*/  IMAD.MOV.U32 R32, RZ, RZ, R6 ;  /* 0x000000ffff207224 */ /* 0x001fe200078e0006 */
[----:B------:R-:W-:Y:S01]  /*1cd0*/  IADD3 R8, P2, PT, R8, UR4, RZ ;  /* 0x0000000408087c10 */ /* 0x000fe2000ff5e0ff */
[--C-:B------:R-:W-:Y:S01]  /*1ce0*/  IMAD.MOV.U32 R33, RZ, RZ, R7.reuse ;  /* 0x000000ffff217224 */ /* 0x100fe200078e0007 */
[----:B------:R-:W-:-:S02]  /*1cf0*/  SHF.R.U32.HI R0, RZ, 0x14, R7 ;  /* 0x00000014ff007819 */ /* 0x000fc40000011607 */
[----:B------:R-:W-:Y:S01]  /*1d00*/  DMUL R10, R10, UR8 ;  /* 0x000000080a0a7c28 */ /* 0x000fe20008000000 */
[----:B------:R-:W-:Y:S02]  /*1d10*/  IADD3.X R9, PT, PT, R9, UR16, RZ, P2, !PT ;  /* 0x0000001009097c10 */ /* 0x000fe400097fe4ff */
[----:B------:R-:W-:-:S04]  /*1d20*/  LOP3.LUT R0, R0, 0x7ff, RZ, 0xc0, !PT ;  /* 0x000007ff00007812 */ /* 0x000fc800078ec0ff */
[----:B------:R0:W-:Y:S01]  /*1d30*/  STG.E.64 desc[UR6][R8.64], R10 ;  /* 0x0000000a08007986 */ /* 0x0001e2000c101b06 */
[----:B------:R-:W-:-:S05]  /*1d40*/  VIADD R13, R0, 0xfffffc0c ;  /* 0xfffffc0c000d7836 */ /* 0x000fca0000000000 */
[CC--:B------:R-:W-:Y:S02]  /*1d50*/  SHF.L.U32 R0, R6.reuse, R13.reuse, RZ ;  /* 0x0000000d06007219 */ /* 0x0c0fe400000006ff */
[----:B------:R-:W-:Y:S02]  /*1d60*/  SHF.L.U64.HI R13, R6, R13, R7 ;  /* 0x0000000d060d7219 */ /* 0x000fe40000010207 */
[----:B------:R-:W-:Y:S02]  /*1d70*/  ISETP.NE.U32.AND P4, PT, R0, RZ, PT ;  /* 0x000000ff0000720c */ /* 0x000fe40003f85070 */
[----:B------:R-:W-:Y:S02]  /*1d80*/  MOV R0, 0x1db0 ;  /* 0x00001db000007802 */ /* 0x000fe40000000f00 */
[----:B0-----:R-:W-:-:S13]  /*1d90*/  ISETP.NE.AND.EX P4, PT, R13, -0x80000000, PT, P4 ;  /* 0x800000000d00780c */ /* 0x001fda0003f85340 */
[----:B------:R-:W-:Y:S05]  /*1da0*/  CALL.REL.NOINC `($_Z6kernelddPdx$__internal_accurate_pow) ;  /* 0x0000002800587944 */ /* 0x000fea0003c00000 */
[----:B------:R-:W-:Y:S05]  /*1db0*/  BSYNC.RECONVERGENT B1 ;  /* 0x0000000000017941 */ /* 0x000fea0003800200 */
.L_x_20:
[C---:B------:R-:W-:Y:S02]  /*1dc0*/  DADD R10, R6.reuse, UR10 ;  /* 0x0000000a060a7e29 */ /* 0x040fe40008000000 */
[----:B------:R-:W-:Y:S02]  /*1dd0*/  DADD R14, -RZ, -R12 ;  /* 0x00000000ff0e7229 */ /* 0x000fe4000000090c */
[----:B------:R-:W-:-:S06]  /*1de0*/  DADD R6, R6, UR10 ;  /* 0x0000000a06067e29 */ /* 0x000fcc0008000000 */
[----:B------:R-:W-:Y:S02]  /*1df0*/  LOP3.LUT R10, R11, 0x7ff00000, RZ, 0xc0, !PT ;  /* 0x7ff000000b0a7812 */ /* 0x000fe400078ec0ff */
[-C--:B------:R-:W-:Y:S02]  /*1e00*/  FSEL R11, R14, R12.reuse, !P4 ;  /* 0x0000000c0e0b7208 */ /* 0x080fe40006000000 */
[-C--:B------:R-:W-:Y:S02]  /*1e10*/  FSEL R14, R15, R13.reuse, !P4 ;  /* 0x0000000d0f0e7208 */ /* 0x080fe40006000000 */
[----:B------:R-:W-:Y:S02]  /*1e20*/  ISETP.NE.AND P2, PT, R10, 0x7ff00000, PT ;  /* 0x7ff000000a00780c */ /* 0x000fe40003f45270 */
[----:B------:R-:W-:Y:S02]  /*1e30*/  FSEL R11, R11, R12, !P1 ;  /* 0x0000000c0b0b7208 */ /* 0x000fe40004800000 */
[----:B------:R-:W-:-:S02]  /*1e40*/  FSEL R13, R14, R13, !P1 ;  /* 0x0000000d0e0d7208 */ /* 0x000fc40004800000 */
[----:B------:R-:W-:Y:S02]  /*1e50*/  FSEL R6, R6, R11, !P2 ;  /* 0x0000000b06067208 */ /* 0x000fe40005000000 */
[----:B------:R-:W-:Y:S02]  /*1e60*/  FSEL R7, R7, R13, !P2 ;  /* 0x0000000d07077208 */ /* 0x000fe40005000000 */
[----:B------:R-:W-:Y:S02]  /*1e70*/  FSEL R6, R6, RZ, P0 ;  /* 0x000000ff06067208 */ /* 0x000fe40000000000 */
[----:B------:R-:W-:Y:S02]  /*1e80*/  FSEL R7, R7, 1.875, P0 ;  /* 0x3ff0000007077808 */ /* 0x000fe40000000000 */
[----:B------:R-:W-:-:S04]  /*1e90*/  IADD3 R8, P0, PT, R8, UR4, RZ ;  /* 0x0000000408087c10 */ /* 0x000fc8000ff1e0ff */
[----:B------:R-:W-:Y:S01]  /*1ea0*/  DMUL R6, R6, UR8 ;  /* 0x0000000806067c28 */ /* 0x000fe20008000000 */
[----:B------:R-:W-:Y:S02]  /*1eb0*/  IADD3.X R9, PT, PT, R9, UR16, RZ, P0, !PT ;  /* 0x0000001009097c10 */ /* 0x000fe400087fe4ff */
[----:B------:R-:W-:-:S04]  /*1ec0*/  IADD3 R2, P0, PT, R2, UR5, RZ ;  /* 0x0000000502027c10 */ /* 0x000fc8000ff1e0ff */
[----:B------:R5:W-:Y:S01]  /*1ed0*/  STG.E.64 desc[UR6][R8.64], R6 ;  /* 0x0000000608007986 */ /* 0x000be2000c101b06 */
[----:B------:R-:W-:Y:S01]  /*1ee0*/  IMAD.X R3, RZ, RZ, R3, P0 ;  /* 0x000000ffff037224 */ /* 0x000fe200000e0603 */
[----:B------:R-:W-:-:S04]  /*1ef0*/  ISETP.GE.U32.AND P0, PT, R2, UR20, PT ;  /* 0x0000001402007c0c */ /* 0x000fc8000bf06070 */
[----:B------:R-:W-:-:S13]  /*1f00*/  ISETP.GE.AND.EX P0, PT, R3, UR21, PT, P0 ;  /* 0x0000001503007c0c */ /* 0x000fda000bf06300 */
[----:B-----5:R-:W-:Y:S05]  /*1f10*/  @!P0 BRA `(.L_x_21) ;  /* 0xfffffff400bc8947 */ /* 0x020fea000383ffff */
[----:B------:R-:W-:Y:S05]  /*1f20*/  BSYNC.RECONVERGENT B0 ;  /* 0x0000000000007941 */ /* 0x000fea0003800200 */
.L_x_16:
[----:B------:R-:W-:Y:S05]  /*1f30*/  EXIT ;  /* 0x000000000000794d */ /* 0x000fea0003800000 */
.L_x_0:
        /* <DEDUP_REMOVED lines=36> */
.L_x_24:
[----:B------:R-:W-:Y:S01]  /*2180*/  IMAD.U32 R8, RZ, RZ, UR5 ;  /* 0x00000005ff087e24 */ /* 0x000fe2000f8e00ff */
[----:B------:R-:W-:-:S07]  /*2190*/  MOV R6, 0x21b0 ;  /* 0x000021b000067802 */ /* 0x000fce0000000f00 */
[----:B------:R-:W-:Y:S05]  /*21a0*/  CALL.REL.NOINC `($__internal_0_$__cuda_sm20_div_u64) ;  /* 0x0000002000447944 */ /* 0x000fea0003c00000 */
.L_x_25:
[----:B------:R-:W-:Y:S05]  /*21b0*/  BSYNC.RECONVERGENT B0 ;  /* 0x0000000000007941 */ /* 0x000fea0003800200 */
.L_x_23:
[----:B------:R-:W-:Y:S01]  /*21c0*/  IADD3 R0, P1, PT, R8, R0, RZ ;  /* 0x0000000008007210 */ /* 0x000fe20007f3e0ff */
[----:B------:R-:W0:Y:S01]  /*21d0*/  LDCU.64 UR10, c[0x0][0x388] ;  /* 0x00007100ff0a77ac */ /* 0x000e220008000a00 */
[----:B------:R-:W-:Y:S02]  /*21e0*/  BSSY.RECONVERGENT B0, `(.L_x_26) ;  /* 0x0000040000007945 */ /* 0x000fe40003800200 */
[----:B------:R-:W-:Y:S01]  /*21f0*/  LOP3.LUT R4, R0, 0x3, RZ, 0xc0, !PT ;  /* 0x0000000300047812 */ /* 0x000fe200078ec0ff */
[----:B------:R-:W1:Y:S01]  /*2200*/  LDCU.64 UR12, c[0x0][0x380] ;  /* 0x00007000ff0c77ac */ /* 0x000e620008000a00 */
[----:B------:R-:W-:Y:S02]  /*2210*/  IMAD.X R8, RZ, RZ, R9, P1 ;  /* 0x000000ffff087224 */ /* 0x000fe400008e0609 */
[----:B------:R-:W-:-:S04]  /*2220*/  ISETP.NE.U32.AND P0, PT, R4, 0x3, PT ;  /* 0x000000030400780c */ /* 0x000fc80003f05070 */
[----:B------:R-:W-:-:S13]  /*2230*/  ISETP.NE.AND.EX P0, PT, RZ, RZ, PT, P0 ;  /* 0x000000ffff00720c */ /* 0x000fda0003f05300 */
[----:B01----:R-:W-:Y:S05]  /*2240*/  @!P0 BRA `(.L_x_27) ;  /* 0x0000000000e48947 */ /* 0x003fea0003800000 */
        /* <DEDUP_REMOVED lines=8> */
[C---:B0-----:R-:W-:Y:S02]  /*22d0*/  DSETP.NEU.AND P2, PT, |R4|.reuse, +INF , PT ;  /* 0x7ff000000400742a */ /* 0x041fe40003f4d200 */
[----:B------:R-:W-:-:S14]  /*22e0*/  DSETP.NEU.AND P3, PT, R4, 1, PT ;  /* 0x3ff000000400742a */ /* 0x000fdc0003f6d000 */
.L_x_30:
[----:B------:R-:W0:Y:S01]  /*22f0*/  I2F.F64.U64 R4, R2 ;  /* 0x0000000200047312 */ /* 0x000e220000301800 */
[----:B------:R-:W-:Y:S01]  /*2300*/  ISETP.NE.U32.AND P1, PT, R2, RZ, PT ;  /* 0x000000ff0200720c */ /* 0x000fe20003f25070 */
[----:B------:R-:W-:Y:S03]  /*2310*/  BSSY.RECONVERGENT B1, `(.L_x_28) ;  /* 0x0000019000017945 */ /* 0x000fe60003800200 */
[----:B------:R-:W-:Y:S02]  /*2320*/  ISETP.NE.AND.EX P1, PT, R3, RZ, PT, P1 ;  /* 0x000000ff0300720c */ /* 0x000fe40003f25310 */
[----:B0-----:R-:W-:Y:S01]  /*2330*/  SHF.R.U32.HI R11, RZ, 0x14, R5 ;  /* 0x00000014ff0b7819 */ /* 0x001fe20000011605 */
[----:B------:R-:W-:Y:S01]  /*2340*/  DADD R12, R4, UR10 ;  /* 0x0000000a040c7e29 */ /* 0x000fe20008000000 */
[----:B------:R-:W-:Y:S02]  /*2350*/  ISETP.GE.AND P4, PT, R5, RZ, PT ;  /* 0x000000ff0500720c */ /* 0x000fe40003f86270 */
[----:B------:R-:W-:-:S05]  /*2360*/  LOP3.LUT R11, R11, 0x7ff, RZ, 0xc0, !PT ;  /* 0x000007ff0b0b7812 */ /* 0x000fca00078ec0ff */
[----:B------:R-:W-:-:S05]  /*2370*/  VIADD R11, R11, 0xfffffc0c ;  /* 0xfffffc0c0b0b7836 */ /* 0x000fca0000000000 */
[CC--:B------:R-:W-:Y:S02]  /*2380*/  SHF.L.U32 R12, R4.reuse, R11.reuse, RZ ;  /* 0x0000000b040c7219 */ /* 0x0c0fe400000006ff */
[----:B------:R-:W-:Y:S02]  /*2390*/  SHF.L.U64.HI R11, R4, R11, R5 ;  /* 0x0000000b040b7219 */ /* 0x000fe40000010205 */
[----:B------:R-:W-:Y:S02]  /*23a0*/  ISETP.NE.U32.AND P0, PT, R12, RZ, PT ;  /* 0x000000ff0c00720c */ /* 0x000fe40003f05070 */
[----:B------:R-:W-:Y:S02]  /*23b0*/  LOP3.LUT R12, R13, 0x7ff00000, RZ, 0xc0, !PT ;  /* 0x7ff000000d0c7812 */ /* 0x000fe400078ec0ff */
[----:B------:R-:W-:Y:S02]  /*23c0*/  ISETP.NE.AND.EX P0, PT, R11, -0x80000000, PT, P0 ;  /* 0x800000000b00780c */ /* 0x000fe40003f05300 */
[----:B------:R-:W-:Y:S01]  /*23d0*/  ISETP.NE.OR P5, PT, R12, 0x7ff00000, P2 ;  /* 0x7ff000000c00780c */ /* 0x000fe200017a5670 */
[----:B------:R-:W-:Y:S01]  /*23e0*/  IMAD.MOV.U32 R12, RZ, RZ, RZ ;  /* 0x000000ffff0c7224 */ /* 0x000fe200078e00ff */
[----:B--2---:R-:W-:-:S04]  /*23f0*/  SEL R13, R14, RZ, !P0 ;  /* 0x000000ff0e0d7207 */ /* 0x004fc80004000000 */
[----:B------:R-:W-:-:S07]  /*2400*/  @!P4 LOP3.LUT R13, R13, 0x7ff00000, RZ, 0xfc, !PT ;  /* 0x7ff000000d0dc812 */ /* 0x000fce00078efcff */
[----:B------:R-:W-:Y:S05]  /*2410*/  @P5 BRA `(.L_x_29) ;  /* 0x0000000000205947 */ /* 0x000fea0003800000 */
[----:B------:R-:W-:Y:S01]  /*2420*/  LOP3.LUT R4, R5, 0x7fffffff, RZ, 0xc0, !PT ;  /* 0x7fffffff05047812 */ /* 0x000fe200078ec0ff */
[----:B------:R-:W-:Y:S01]  /*2430*/  IMAD.MOV.U32 R12, RZ, RZ, RZ ;  /* 0x000000ffff0c7224 */ /* 0x000fe200078e00ff */
[----:B------:R-:W-:Y:S02]  /*2440*/  SEL R13, RZ, 0x7ff00000, !P4 ;  /* 0x7ff00000ff0d7807 */ /* 0x000fe40006000000 */
[----:B------:R-:W-:Y:S02]  /*2450*/  ISETP.GE.AND P5, PT, R14, RZ, PT ;  /* 0x000000ff0e00720c */ /* 0x000fe40003fa6270 */
[----:B------:R-:W-:Y:S01]  /*2460*/  ISETP.NE.AND P4, PT, R4, 0x3fe00000, PT ;  /* 0x3fe000000400780c */ /* 0x000fe20003f85270 */
[----:B------:R-:W-:-:S05]  /*2470*/  VIADD R4, R13, 0x80000000 ;  /* 0x800000000d047836 */ /* 0x000fca0000000000 */
[----:B------:R-:W-:-:S05]  /*2480*/  SEL R4, R4, R13, P4 ;  /* 0x0000000d04047207 */ /* 0x000fca0002000000 */
[----:B------:R-:W-:-:S07]  /*2490*/  @!P5 SEL R13, R4, R13, !P0 ;  /* 0x0000000d040dd207 */ /* 0x000fce0004000000 */
.L_x_29:
[----:B------:R-:W-:Y:S05]  /*24a0*/  BSYNC.RECONVERGENT B1 ;  /* 0x0000000000017941 */ /* 0x000fea0003800200 */
.L_x_28:
[----:B------:R-:W-:Y:S01]  /*24b0*/  FSEL R4, R12, RZ, P1 ;  /* 0x000000ff0c047208 */ /* 0x000fe20000800000 */
[----:B------:R-:W-:Y:S01]  /*24c0*/  IMAD.U32 R11, RZ, RZ, UR5 ;  /* 0x00000005ff0b7e24 */ /* 0x000fe2000f8e00ff */
[----:B------:R-:W-:Y:S01]  /*24d0*/  FSEL R12, R13, 1.875, P1 ;  /* 0x3ff000000d0c7808 */ /* 0x000fe20000800000 */
[----:B------:R-:W-:Y:S01]  /*24e0*/  IMAD.MOV.U32 R13, RZ, RZ, R7 ;  /* 0x000000ffff0d7224 */ /* 0x000fe200078e0007 */
[----:B------:R-:W-:Y:S01]  /*24f0*/  FSEL R4, R4, RZ, P3 ;  /* 0x000000ff04047208 */ /* 0x000fe20001800000 */
[----:B------:R-:W-:Y:S01]  /*2500*/  IMAD.U32 R16, RZ, RZ, UR5 ;  /* 0x00000005ff107e24 */ /* 0x000fe2000f8e00ff */
[----:B------:R-:W-:Y:S01]  /*2510*/  FSEL R5, R12, 1.875, P3 ;  /* 0x3ff000000c057808 */ /* 0x000fe20001800000 */
[----:B------:R-:W-:Y:S01]  /*2520*/  IMAD.MOV.U32 R12, RZ, RZ, R10 ;  /* 0x000000ffff0c7224 */ /* 0x000fe200078e000a */
[----:B------:R-:W-:Y:S02]  /*2530*/  IADD3 R9, P0, PT, R9, -0x1, RZ ;  /* 0xffffffff09097810 */ /* 0x000fe40007f1e0ff */
[----:B------:R-:W-:-:S02]  /*2540*/  IADD3 R2, P1, PT, R2, UR5, RZ ;  /* 0x0000000502027c10 */ /* 0x000fc4000ff3e0ff */
[----:B------:R-:W-:Y:S01]  /*2550*/  DMUL R4, R4, UR12 ;  /* 0x0000000c04047c28 */ /* 0x000fe20008000000 */
[----:B------:R-:W-:Y:S02]  /*2560*/  IADD3.X R6, PT, PT, R6, -0x1, RZ, P0, !PT ;  /* 0xffffffff06067810 */ /* 0x000fe400007fe4ff */
[----:B------:R-:W-:Y:S01]  /*2570*/  ISETP.NE.U32.AND P0, PT, R9, RZ, PT ;  /* 0x000000ff0900720c */ /* 0x000fe20003f05070 */
[----:B------:R-:W-:Y:S01]  /*2580*/  IMAD.X R3, RZ, RZ, R3, P1 ;  /* 0x000000ffff037224 */ /* 0x000fe200008e0603 */
[----:B------:R-:W-:Y:S02]  /*2590*/  LEA R10, P4, R11, R10, 0x3 ;  /* 0x0000000a0b0a7211 */ /* 0x000fe400078818ff */
[----:B------:R0:W-:Y:S01]  /*25a0*/  STG.E.64 desc[UR6][R12.64], R4 ;  /* 0x000000040c007986 */ /* 0x0001e2000c101b06 */
[----:B------:R-:W-:Y:S02]  /*25b0*/  ISETP.NE.AND.EX P0, PT, R6, RZ, PT, P0 ;  /* 0x000000ff0600720c */ /* 0x000fe40003f05300 */
[----:B------:R-:W-:-:S11]  /*25c0*/  LEA.HI.X R7, R16, R7, RZ, 0x3, P4 ;  /* 0x0000000710077211 */ /* 0x000fd600020f1cff */
[----:B0-----:R-:W-:Y:S05]  /*25d0*/  @P0 BRA `(.L_x_30) ;  /* 0xfffffffc00440947 */ /* 0x001fea000383ffff */
.L_x_27:
[----:B------:R-:W-:Y:S05]  /*25e0*/  BSYNC.RECONVERGENT B0 ;  /* 0x0000000000007941 */ /* 0x000fea0003800200 */
.L_x_26:
[----:B------:R-:W-:-:S04]  /*25f0*/  ISETP.GE.U32.AND P0, PT, R0, 0x3, PT ;  /* 0x000000030000780c */ /* 0x000fc80003f06070 */
[----:B------:R-:W-:-:S13]  /*2600*/  ISETP.GE.U32.AND.EX P0, PT, R8, RZ, PT, P0 ;  /* 0x000000ff0800720c */ /* 0x000fda0003f06100 */
[----:B------:R-:W-:Y:S05]  /*2610*/  @!P0 EXIT ;  /* 0x000000000000894d */ /* 0x000fea0003800000 */
[----:B------:R-:W0:Y:S01]  /*2620*/  LDC.64 R8, c[0x0][0x388] ;  /* 0x0000e200ff087b82 */ /* 0x000e220000000a00 */
[----:B------:R-:W1:Y:S01]  /*2630*/  LDCU.64 UR8, c[0x0][0x390] ;  /* 0x00007200ff0877ac */ /* 0x000e620008000a00 */
[----:B------:R-:W2:Y:S06]  /*2640*/  LDCU.64 UR10, c[0x0][0x398] ;  /* 0x00007300ff0a77ac */ /* 0x000eac0008000a00 */
[----:B------:R-:W3:Y:S08]  /*2650*/  LDC R0, c[0x0][0x38c] ;  /* 0x0000e300ff007b82 */ /* 0x000ef00000000800 */
[----:B------:R-:W4:Y:S08]  /*2660*/  LDC.64 R6, c[0x0][0x388] ;  /* 0x0000e200ff067b82 */ /* 0x000f300000000a00 */
[----:B------:R-:W5:Y:S01]  /*2670*/  LDC.64 R4, c[0x0][0x380] ;  /* 0x0000e000ff047b82 */ /* 0x000f620000000a00 */
[----:B012---:R-:W-:-:S14]  /*2680*/  DSETP.NEU.AND P0, PT, |R8|, +INF , PT ;  /* 0x7ff000000800742a */ /* 0x007fdc0003f0d200 */
.L_x_39:
[----:B------:R-:W-:Y:S01]  /*2690*/  IADD3 R12, P1, PT, R2, UR5, RZ ;  /* 0x00000005020c7c10 */ /* 0x000fe2000ff3e0ff */
[----:B------:R-:W0:Y:S01]  /*26a0*/  I2F.F64.U64 R10, R2 ;  /* 0x00000002000a7312 */ /* 0x000e220000301800 */
[----:B------:R-:W-:Y:S03]  /*26b0*/  BSSY.RECONVERGENT B0, `(.L_x_31) ;  /* 0x000002c000007945 */ /* 0x000fe60003800200 */
[----:B------:R-:W-:-:S04]  /*26c0*/  IMAD.X R13, RZ, RZ, R3, P1 ;  /* 0x000000ffff0d7224 */ /* 0x000fc800008e0603 */
[----:B------:R-:W1:Y:S01]  /*26d0*/  I2F.F64.U64 R14, R12 ;  /* 0x0000000c000e7312 */ /* 0x000e620000301800 */
[----:B0-----:R-:W-:Y:S01]  /*26e0*/  SHF.R.U32.HI R8, RZ, 0x14, R11 ;  /* 0x00000014ff087819 */ /* 0x001fe2000001160b */
[----:B----4-:R-:W-:Y:S01]  /*26f0*/  DADD R16, R10, R6 ;  /* 0x000000000a107229 */ /* 0x010fe20000000006 */
[----:B------:R-:W-:Y:S02]  /*2700*/  ISETP.GE.AND P3, PT, R11, RZ, PT ;  /* 0x000000ff0b00720c */ /* 0x000fe40003f66270 */
[----:B------:R-:W-:Y:S02]  /*2710*/  LOP3.LUT R9, R8, 0x7ff, RZ, 0xc0, !PT ;  /* 0x000007ff08097812 */ /* 0x000fe400078ec0ff */
[----:B------:R-:W-:Y:S02]  /*2720*/  IADD3 R8, P1, PT, R12, UR5, RZ ;  /* 0x000000050c087c10 */ /* 0x000fe4000ff3e0ff */
[----:B-1----:R-:W-:Y:S01]  /*2730*/  SHF.R.U32.HI R18, RZ, 0x14, R15 ;  /* 0x00000014ff127819 */ /* 0x002fe2000001160f */
[----:B------:R-:W-:Y:S01]  /*2740*/  VIADD R19, R9, 0xfffffc0c ;  /* 0xfffffc0c09137836 */ /* 0x000fe20000000000 */
[----:B------:R-:W-:Y:S01]  /*2750*/  ISETP.GE.AND P4, PT, R15, RZ, PT ;  /* 0x000000ff0f00720c */ /* 0x000fe20003f86270 */
[----:B------:R-:W-:Y:S01]  /*2760*/  IMAD.X R9, RZ, RZ, R13, P1 ;  /* 0x000000ffff097224 */ /* 0x000fe200008e060d */
[----:B------:R-:W-:-:S02]  /*2770*/  LOP3.LUT R18, R18, 0x7ff, RZ, 0xc0, !PT ;  /* 0x000007ff12127812 */ /* 0x000fc400078ec0ff */
[CC--:B------:R-:W-:Y:S01]  /*2780*/  SHF.L.U32 R16, R10.reuse, R19.reuse, RZ ;  /* 0x000000130a107219 */ /* 0x0c0fe200000006ff */
[----:B------:R0:W1:Y:S01]  /*2790*/  I2F.F64.U64 R12, R8 ;  /* 0x00000008000c7312 */ /* 0x0000620000301800 */
[----:B------:R-:W-:Y:S01]  /*27a0*/  SHF.L.U64.HI R19, R10, R19, R11 ;  /* 0x000000130a137219 */ /* 0x000fe2000001020b */
[----:B------:R-:W-:Y:S01]  /*27b0*/  VIADD R21, R18, 0xfffffc0c ;  /* 0xfffffc0c12157836 */ /* 0x000fe20000000000 */
[----:B------:R-:W-:Y:S02]  /*27c0*/  LOP3.LUT R18, R17, 0x7ff00000, RZ, 0xc0, !PT ;  /* 0x7ff0000011127812 */ /* 0x000fe400078ec0ff */
[----:B------:R-:W-:Y:S02]  /*27d0*/  ISETP.NE.U32.AND P2, PT, R16, RZ, PT ;  /* 0x000000ff1000720c */ /* 0x000fe40003f45070 */
[----:B------:R-:W-:Y:S02]  /*27e0*/  SHF.L.U32 R16, R14, R21, RZ ;  /* 0x000000150e107219 */ /* 0x000fe400000006ff */
[----:B------:R-:W-:-:S02]  /*27f0*/  ISETP.NE.OR P0, PT, R18, 0x7ff00000, P0 ;  /* 0x7ff000001200780c */ /* 0x000fc40000705670 */
[----:B------:R-:W-:Y:S02]  /*2800*/  ISETP.NE.AND.EX P2, PT, R19, -0x80000000, PT, P2 ;  /* 0x800000001300780c */ /* 0x000fe40003f45320 */
[----:B------:R-:W-:Y:S01]  /*2810*/  ISETP.NE.U32.AND P1, PT, R16, RZ, PT ;  /* 0x000000ff1000720c */ /* 0x000fe20003f25070 */
[----:B------:R-:W-:Y:S01]  /*2820*/  DADD R16, R14, R6 ;  /* 0x000000000e107229 */ /* 0x000fe20000000006 */
[----:B---3--:R-:W-:Y:S02]  /*2830*/  SEL R18, R0, RZ, !P2 ;  /* 0x000000ff00127207 */ /* 0x008fe40005000000 */
[----:B------:R-:W-:Y:S02]  /*2840*/  SHF.L.U64.HI R21, R14, R21, R15 ;  /* 0x000000150e157219 */ /* 0x000fe4000001020f */
[----:B0-----:R-:W-:Y:S02]  /*2850*/  IADD3 R8, P5, PT, R8, UR5, RZ ;  /* 0x0000000508087c10 */ /* 0x001fe4000ffbe0ff */
[----:B-1----:R-:W-:-:S02]  /*2860*/  SHF.R.U32.HI R16, RZ, 0x14, R13 ;  /* 0x00000014ff107819 */ /* 0x002fc4000001160d */
[----:B------:R-:W-:Y:S01]  /*2870*/  @!P3 LOP3.LUT R18, R18, 0x7ff00000, RZ, 0xfc, !PT ;  /* 0x7ff000001212b812 */ /* 0x000fe200078efcff */
[----:B------:R-:W-:Y:S01]  /*2880*/  IMAD.X R9, RZ, RZ, R9, P5 ;  /* 0x000000ffff097224 */ /* 0x000fe200028e0609 */
[----:B------:R-:W-:Y:S02]  /*2890*/  ISETP.NE.AND.EX P1, PT, R21, -0x80000000, PT, P1 ;  /* 0x800000001500780c */ /* 0x000fe40003f25310 */
[----:B------:R-:W-:Y:S01]  /*28a0*/  LOP3.LUT R21, R17, 0x7ff00000, RZ, 0xc0, !PT ;  /* 0x7ff0000011157812 */ /* 0x000fe200078ec0ff */
[----:B------:R-:W-:Y:S01]  /*28b0*/  IMAD.MOV.U32 R17, RZ, RZ, R18 ;  /* 0x000000ffff117224 */ /* 0x000fe200078e0012 */
[----:B------:R-:W-:Y:S01]  /*28c0*/  LOP3.LUT R19, R16, 0x7ff, RZ, 0xc0, !PT ;  /* 0x000007ff10137812 */ /* 0x000fe200078ec0ff */
[----:B------:R-:W-:Y:S01]  /*28d0*/  IMAD.MOV.U32 R16, RZ, RZ, RZ ;  /* 0x000000ffff107224 */ /* 0x000fe200078e00ff */
[----:B------:R-:W-:Y:S07]  /*28e0*/  @P0 BRA `(.L_x_32) ;  /* 0x0000000000200947 */ /* 0x000fee0003800000 */
        /* <DEDUP_REMOVED lines=8> */
.L_x_32:
[----:B------:R-:W-:Y:S05]  /*2970*/  BSYNC.RECONVERGENT B0 ;  /* 0x0000000000007941 */ /* 0x000fea0003800200 */
.L_x_31:
[----:B------:R-:W-:Y:S01]  /*2980*/  DSETP.NEU.AND P0, PT, |R6|, +INF , PT ;  /* 0x7ff000000600742a */ /* 0x000fe20003f0d200 */
[----:B------:R-:W-:Y:S01]  /*2990*/  VIADD R23, R19, 0xfffffc0c ;  /* 0xfffffc0c13177836 */ /* 0x000fe20000000000 */
[----:B------:R0:W1:Y:S01]  /*29a0*/  I2F.F64.U64 R10, R8 ;  /* 0x00000008000a7312 */ /* 0x0000620000301800 */
[----:B------:R-:W-:Y:S01]  /*29b0*/  DADD R18, R12, R6 ;  /* 0x000000000c127229 */ /* 0x000fe20000000006 */
[----:B------:R-:W-:Y:S01]  /*29c0*/  SEL R20, R0, RZ, !P1 ;  /* 0x000000ff00147207 */ /* 0x000fe20004800000 */
[----:B------:R-:W-:Y:S01]  /*29d0*/  BSSY.RECONVERGENT B0, `(.L_x_33) ;  /* 0x0000011000007945 */ /* 0x000fe20003800200 */
[----:B------:R-:W-:Y:S02]  /*29e0*/  ISETP.NE.OR P3, PT, R21, 0x7ff00000, P0 ;  /* 0x7ff000001500780c */ /* 0x000fe40000765670 */
[----:B------:R-:W-:Y:S02]  /*29f0*/  @!P4 LOP3.LUT R20, R20, 0x7ff00000, RZ, 0xfc, !PT ;  /* 0x7ff000001414c812 */ /* 0x000fe400078efcff */
[----:B------:R-:W-:-:S03]  /*2a00*/  SHF.L.U32 R18, R12, R23, RZ ;  /* 0x000000170c127219 */ /* 0x000fc600000006ff */
[----:B------:R-:W-:Y:S01]  /*2a10*/  LOP3.LUT R21, R19, 0x7ff00000, RZ, 0xc0, !PT ;  /* 0x7ff0000013157812 */ /* 0x000fe200078ec0ff */
[----:B------:R-:W-:Y:S01]  /*2a20*/  IMAD.MOV.U32 R19, RZ, RZ, R20 ;  /* 0x000000ffff137224 */ /* 0x000fe200078e0014 */
[----:B------:R-:W-:Y:S01]  /*2a30*/  ISETP.NE.U32.AND P2, PT, R18, RZ, PT ;  /* 0x000000ff1200720c */ /* 0x000fe20003f45070 */
[----:B------:R-:W-:-:S03]  /*2a40*/  IMAD.MOV.U32 R18, RZ, RZ, RZ ;  /* 0x000000ffff127224 */ /* 0x000fc600078e00ff */
[----:B01----:R-:W-:Y:S09]  /*2a50*/  @P3 BRA `(.L_x_34) ;  /* 0x0000000000203947 */ /* 0x003ff20003800000 */
        /* <DEDUP_REMOVED lines=8> */
.L_x_34:
[----:B------:R-:W-:Y:S05]  /*2ae0*/  BSYNC.RECONVERGENT B0 ;  /* 0x0000000000007941 */ /* 0x000fea0003800200 */
.L_x_33:
[----:B------:R-:W-:Y:S01]  /*2af0*/  SHF.R.U32.HI R15, RZ, 0x14, R11 ;  /* 0x00000014ff0f7819 */ /* 0x000fe2000001160b */
[----:B------:R-:W-:Y:S01]  /*2b00*/  BSSY.RECONVERGENT B0, `(.L_x_35) ;  /* 0x0000021000007945 */ /* 0x000fe20003800200 */
[C---:B------:R-:W-:Y:S01]  /*2b10*/  ISETP.NE.U32.AND P1, PT, R2.reuse, RZ, PT ;  /* 0x000000ff0200720c */ /* 0x040fe20003f25070 */
[----:B------:R-:W-:Y:S01]  /*2b20*/  IMAD.MOV.U32 R24, RZ, RZ, RZ ;  /* 0x000000ffff187224 */ /* 0x000fe200078e00ff */
[C---:B------:R-:W-:Y:S02]  /*2b30*/  LEA R14, P4, R2.reuse, UR8, 0x3 ;  /* 0x00000008020e7c11 */ /* 0x040fe4000f8818ff */
[----:B------:R-:W-:Y:S02]  /*2b40*/  LOP3.LUT R20, R15, 0x7ff, RZ, 0xc0, !PT ;  /* 0x000007ff0f147812 */ /* 0x000fe400078ec0ff */
[----:B------:R-:W-:Y:S02]  /*2b50*/  ISETP.NE.AND.EX P1, PT, R3, RZ, PT, P1 ;  /* 0x000000ff0300720c */ /* 0x000fe40003f25310 */
[----:B------:R-:W-:Y:S01]  /*2b60*/  LEA.HI.X R15, R2, UR9, R3, 0x3, P4 ;  /* 0x00000009020f7c11 */ /* 0x000fe2000a0f1c03 */
[----:B------:R-:W-:Y:S01]  /*2b70*/  VIADD R3, R20, 0xfffffc0c ;  /* 0xfffffc0c14037836 */ /* 0x000fe20000000000 */
[----:B------:R-:W-:Y:S01]  /*2b80*/  ISETP.NE.OR P5, PT, R21, 0x7ff00000, P0 ;  /* 0x7ff000001500780c */ /* 0x000fe200007a5670 */
[----:B------:R-:W-:Y:S01]  /*2b90*/  DSETP.NEU.AND P4, PT, R6, 1, PT ;  /* 0x3ff000000600742a */ /* 0x000fe20003f8d000 */
[----:B------:R-:W-:Y:S01]  /*2ba0*/  ISETP.GE.AND P3, PT, R13, RZ, PT ;  /* 0x000000ff0d00720c */ /* 0x000fe20003f66270 */
[----:B------:R-:W-:Y:S01]  /*2bb0*/  IMAD.U32 R21, RZ, RZ, UR5 ;  /* 0x00000005ff157e24 */ /* 0x000fe2000f8e00ff */
[----:B------:R-:W-:-:S02]  /*2bc0*/  SHF.L.U64.HI R23, R12, R23, R13 ;  /* 0x000000170c177219 */ /* 0x000fc4000001020d */
[----:B------:R-:W-:Y:S02]  /*2bd0*/  SHF.L.U32 R2, R10, R3, RZ ;  /* 0x000000030a027219 */ /* 0x000fe400000006ff */
[----:B------:R-:W-:Y:S02]  /*2be0*/  ISETP.NE.AND.EX P2, PT, R23, -0x80000000, PT, P2 ;  /* 0x800000001700780c */ /* 0x000fe40003f45320 */
[----:B------:R-:W-:Y:S02]  /*2bf0*/  FSEL R20, R16, RZ, P1 ;  /* 0x000000ff10147208 */ /* 0x000fe40000800000 */
[----:B------:R-:W-:Y:S02]  /*2c00*/  FSEL R17, R17, 1.875, P1 ;  /* 0x3ff0000011117808 */ /* 0x000fe40000800000 */
[----:B------:R-:W-:Y:S01]  /*2c10*/  ISETP.NE.U32.AND P1, PT, R2, RZ, PT ;  /* 0x000000ff0200720c */ /* 0x000fe20003f25070 */
[----:B------:R-:W-:Y:S01]  /*2c20*/  IMAD.U32 R2, RZ, RZ, UR5 ;  /* 0x00000005ff027e24 */ /* 0x000fe2000f8e00ff */
[----:B------:R-:W-:-:S02]  /*2c30*/  SEL R25, R0, RZ, !P2 ;  /* 0x000000ff00197207 */ /* 0x000fc40005000000 */
[----:B------:R-:W-:Y:S01]  /*2c40*/  FSEL R23, R19, 1.875, P4 ;  /* 0x3ff0000013177808 */ /* 0x000fe20002000000 */
[----:B------:R-:W-:Y:S01]  /*2c50*/  IMAD.SHL.U32 R19, R2, 0x8, RZ ;  /* 0x0000000802137824 */ /* 0x000fe200078e00ff */
[----:B------:R-:W-:Y:S02]  /*2c60*/  @!P3 LOP3.LUT R25, R25, 0x7ff00000, RZ, 0xfc, !PT ;  /* 0x7ff000001919b812 */ /* 0x000fe400078efcff */
[----:B------:R-:W-:Y:S01]  /*2c70*/  FSEL R22, R18, RZ, P4 ;  /* 0x000000ff12167208 */ /* 0x000fe20002000000 */
[----:B------:R-:W-:Y:S06]  /*2c80*/  @P5 BRA `(.L_x_36) ;  /* 0x0000000000205947 */ /* 0x000fec0003800000 */
[----:B------:R-:W-:Y:S01]  /*2c90*/  SEL R25, RZ, 0x7ff00000, !P3 ;  /* 0x7ff00000ff197807 */ /* 0x000fe20005800000 */
[----:B------:R-:W-:Y:S01]  /*2ca0*/  IMAD.MOV.U32 R24, RZ, RZ, RZ ;  /* 0x000000ffff187224 */ /* 0x000fe200078e00ff */
[----:B------:R-:W-:Y:S02]  /*2cb0*/  ISETP.GE.AND P5, PT, R0, RZ, PT ;  /* 0x000000ff0000720c */ /* 0x000fe40003fa6270 */
[----:B------:R-:W-:Y:S01]  /*2cc0*/  LOP3.LUT R12, R13, 0x7fffffff, RZ, 0xc0, !PT ;  /* 0x7fffffff0d0c7812 */ /* 0x000fe200078ec0ff */
[----:B------:R-:W-:-:S03]  /*2cd0*/  VIADD R2, R25, 0x80000000 ;  /* 0x8000000019027836 */ /* 0x000fc60000000000 */
[----:B------:R-:W-:-:S04]  /*2ce0*/  ISETP.NE.AND P3, PT, R12, 0x3fe00000, PT ;  /* 0x3fe000000c00780c */ /* 0x000fc80003f65270 */
[----:B------:R-:W-:-:S04]  /*2cf0*/  SEL R2, R2, R25, P3 ;  /* 0x0000001902027207 */ /* 0x000fc80001800000 */
[----:B------:R-:W-:-:S07]  /*2d00*/  @!P5 SEL R25, R2, R25, !P2 ;  /* 0x000000190219d207 */ /* 0x000fce0005000000 */
.L_x_36:
[----:B------:R-:W-:Y:S05]  /*2d10*/  BSYNC.RECONVERGENT B0 ;  /* 0x0000000000007941 */ /* 0x000fea0003800200 */
.L_x_35:
[----:B------:R-:W-:Y:S01]  /*2d20*/  FSEL R12, R20, RZ, P4 ;  /* 0x000000ff140c7208 */ /* 0x000fe20002000000 */
[----:B------:R-:W-:Y:S01]  /*2d30*/  DADD R28, R10, R6 ;  /* 0x000000000a1c7229 */ /* 0x000fe20000000006 */
[----:B------:R-:W-:Y:S01]  /*2d40*/  FSEL R13, R17, 1.875, P4 ;  /* 0x3ff00000110d7808 */ /* 0x000fe20002000000 */
[-C--:B-----5:R-:W-:Y:S01]  /*2d50*/  DMUL R22, R22, R4.reuse ;  /* 0x0000000416167228 */ /* 0x0a0fe20000000000 */
[----:B------:R-:W-:Y:S01]  /*2d60*/  SHF.R.U32.HI R21, RZ, 0x1d, R21 ;  /* 0x0000001dff157819 */ /* 0x000fe20000011615 */
[----:B------:R-:W-:Y:S01]  /*2d70*/  BSSY.RECONVERGENT B0, `(.L_x_37) ;  /* 0x000001d000007945 */ /* 0x000fe20003800200 */
[----:B------:R-:W-:Y:S01]  /*2d80*/  IADD3 R16, P2, PT, R19, R14, RZ ;  /* 0x0000000e13107210 */ /* 0x000fe20007f5e0ff */
[----:B------:R-:W-:Y:S01]  /*2d90*/  IMAD.MOV.U32 R2, RZ, RZ, RZ ;  /* 0x000000ffff027224 */ /* 0x000fe200078e00ff */
[----:B------:R-:W-:Y:S02]  /*2da0*/  FSEL R26, R24, RZ, P4 ;  /* 0x000000ff181a7208 */ /* 0x000fe40002000000 */
[----:B------:R-:W-:Y:S01]  /*2db0*/  FSEL R27, R25, 1.875, P4 ;  /* 0x3ff00000191b7808 */ /* 0x000fe20002000000 */
[----:B------:R-:W-:Y:S01]  /*2dc0*/  IMAD.X R17, R21, 0x1, R15, P2 ;  /* 0x0000000115117824 */ /* 0x000fe200010e060f */
[----:B------:R-:W-:Y:S01]  /*2dd0*/  DMUL R24, R12, R4 ;  /* 0x000000040c187228 */ /* 0x000fe20000000000 */
[----:B------:R-:W-:-:S02]  /*2de0*/  LOP3.LUT R28, R29, 0x7ff00000, RZ, 0xc0, !PT ;  /* 0x7ff000001d1c7812 */ /* 0x000fc400078ec0ff */
[----:B------:R-:W-:Y:S01]  /*2df0*/  IADD3 R12, P2, PT, R19, R16, RZ ;  /* 0x00000010130c7210 */ /* 0x000fe20007f5e0ff */
[----:B------:R-:W-:Y:S01]  /*2e00*/  DMUL R26, R26, R4 ;  /* 0x000000041a1a7228 */ /* 0x000fe20000000000 */
[----:B------:R-:W-:Y:S02]  /*2e10*/  ISETP.GE.AND P3, PT, R11, RZ, PT ;  /* 0x000000ff0b00720c */ /* 0x000fe40003f66270 */
[----:B------:R0:W-:Y:S01]  /*2e20*/  STG.E.64 desc[UR6][R14.64], R24 ;  /* 0x000000180e007986 */ /* 0x0001e2000c101b06 */
[----:B------:R-:W-:Y:S01]  /*2e30*/  IMAD.X R13, R21, 0x1, R17, P2 ;  /* 0x00000001150d7824 */ /* 0x000fe200010e0611 */
[----:B------:R-:W-:Y:S02]  /*2e40*/  ISETP.NE.OR P2, PT, R28, 0x7ff00000, P0 ;  /* 0x7ff000001c00780c */ /* 0x000fe40000745670 */
[----:B------:R0:W-:Y:S01]  /*2e50*/  STG.E.64 desc[UR6][R16.64], R22 ;  /* 0x0000001610007986 */ /* 0x0001e2000c101b06 */
[----:B------:R-:W-:-:S03]  /*2e60*/  SHF.L.U64.HI R3, R10, R3, R11 ;  /* 0x000000030a037219 */ /* 0x000fc6000001020b */
[----:B------:R0:W-:Y:S01]  /*2e70*/  STG.E.64 desc[UR6][R12.64], R26 ;  /* 0x0000001a0c007986 */ /* 0x0001e2000c101b06 */
[----:B------:R-:W-:-:S04]  /*2e80*/  ISETP.NE.AND.EX P1, PT, R3, -0x80000000, PT, P1 ;  /* 0x800000000300780c */ /* 0x000fc80003f25310 */
[----:B------:R-:W-:-:S04]  /*2e90*/  SEL R3, R0, RZ, !P1 ;  /* 0x000000ff00037207 */ /* 0x000fc80004800000 */
[----:B------:R-:W-:Y:S01]  /*2ea0*/  @!P3 LOP3.LUT R3, R3, 0x7ff00000, RZ, 0xfc, !PT ;  /* 0x7ff000000303b812 */ /* 0x000fe200078efcff */
[----:B------:R-:W-:Y:S06]  /*2eb0*/  @P2 BRA `(.L_x_38) ;  /* 0x0000000000202947 */ /* 0x000fec0003800000 */
[----:B------:R-:W-:Y:S02]  /*2ec0*/  SEL R3, RZ, 0x7ff00000, !P3 ;  /* 0x7ff00000ff037807 */ /* 0x000fe40005800000 */
[----:B------:R-:W-:Y:S02]  /*2ed0*/  ISETP.GE.AND P5, PT, R0, RZ, PT ;  /* 0x000000ff0000720c */ /* 0x000fe40003fa6270 */
[----:B------:R-:W-:Y:S01]  /*2ee0*/  LOP3.LUT R10, R11, 0x7fffffff, RZ, 0xc0, !PT ;  /* 0x7fffffff0b0a7812 */ /* 0x000fe200078ec0ff */
[----:B------:R-:W-:-:S03]  /*2ef0*/  VIADD R2, R3, 0x80000000 ;  /* 0x8000000003027836 */ /* 0x000fc60000000000 */
[----:B------:R-:W-:-:S04]  /*2f00*/  ISETP.NE.AND P2, PT, R10, 0x3fe00000, PT ;  /* 0x3fe000000a00780c */ /* 0x000fc80003f45270 */
[----:B------:R-:W-:-:S04]  /*2f10*/  SEL R2, R2, R3, P2 ;  /* 0x0000000302027207 */ /* 0x000fc80001000000 */
[----:B------:R-:W-:Y:S01]  /*2f20*/  @!P5 SEL R3, R2, R3, !P1 ;  /* 0x000000030203d207 */ /* 0x000fe20004800000 */
[----:B------:R-:W-:-:S07]  /*2f30*/  IMAD.MOV.U32 R2, RZ, RZ, RZ ;  /* 0x000000ffff027224 */ /* 0x000fce00078e00ff */
.L_x_38:
[----:B------:R-:W-:Y:S05]  /*2f40*/  BSYNC.RECONVERGENT B0 ;  /* 0x0000000000007941 */ /* 0x000fea0003800200 */
.L_x_37:
[----:B------:R-:W-:Y:S02]  /*2f50*/  FSEL R10, R2, RZ, P4 ;  /* 0x000000ff020a7208 */ /* 0x000fe40002000000 */
[----:B------:R-:W-:Y:S02]  /*2f60*/  FSEL R11, R3, 1.875, P4 ;  /* 0x3ff00000030b7808 */ /* 0x000fe40002000000 */
[----:B0-----:R-:W-:-:S04]  /*2f70*/  IADD3 R12, P1, PT, R19, R12, RZ ;  /* 0x0000000c130c7210 */ /* 0x001fc80007f3e0ff */
[----:B------:R-:W-:Y:S01]  /*2f80*/  DMUL R10, R10, R4 ;  /* 0x000000040a0a7228 */ /* 0x000fe20000000000 */
[----:B------:R-:W-:Y:S01]  /*2f90*/  IMAD.X R13, R21, 0x1, R13, P1 ;  /* 0x00000001150d7824 */ /* 0x000fe200008e060d */
[----:B------:R-:W-:-:S05]  /*2fa0*/  IADD3 R2, P1, PT, R8, UR5, RZ ;  /* 0x0000000508027c10 */ /* 0x000fca000ff3e0ff */
[----:B------:R0:W-:Y:S01]  /*2fb0*/  STG.E.64 desc[UR6][R12.64], R10 ;  /* 0x0000000a0c007986 */ /* 0x0001e2000c101b06 */
[----:B------:R-:W-:Y:S01]  /*2fc0*/  IMAD.X R3, RZ, RZ, R9, P1 ;  /* 0x000000ffff037224 */ /* 0x000fe200008e0609 */
[----:B------:R-:W-:-:S04]  /*2fd0*/  ISETP.GE.U32.AND P1, PT, R2, UR10, PT ;  /* 0x0000000a02007c0c */ /* 0x000fc8000bf26070 */
[----:B------:R-:W-:-:S13]  /*2fe0*/  ISETP.GE.AND.EX P1, PT, R3, UR11, PT, P1 ;  /* 0x0000000b03007c0c */ /* 0x000fda000bf26310 */
[----:B0-----:R-:W-:Y:S05]  /*2ff0*/  @!P1 BRA `(.L_x_39) ;  /* 0xfffffff400a49947 */ /* 0x001fea000383ffff */
[----:B------:R-:W-:Y:S05]  /*3000*/  EXIT ;  /* 0x000000000000794d */ /* 0x000fea0003800000 */
.L_x_22:
        /* <DEDUP_REMOVED lines=34> */
.L_x_41:
[----:B------:R-:W-:Y:S01]  /*3230*/  IMAD.MOV.U32 R7, RZ, RZ, R5 ;  /* 0x000000ffff077224 */ /* 0x000fe200078e0005 */
[----:B------:R-:W-:Y:S01]  /*3240*/  MOV R6, 0x3270 ;  /* 0x0000327000067802 */ /* 0x000fe20000000f00 */
[----:B------:R-:W-:-:S07]  /*3250*/  IMAD.U32 R8, RZ, RZ, UR5 ;  /* 0x00000005ff087e24 */ /* 0x000fce000f8e00ff */
[----:B------:R-:W-:Y:S05]  /*3260*/  CALL.REL.NOINC `($__internal_0_$__cuda_sm20_div_u64) ;  /* 0x0000001000147944 */ /* 0x000fea0003c00000 */
[----:B------:R-:W-:Y:S02]  /*3270*/  IMAD.MOV.U32 R6, RZ, RZ, R8 ;  /* 0x000000ffff067224 */ /* 0x000fe400078e0008 */
[----:B------:R-:W-:-:S07]  /*3280*/  IMAD.MOV.U32 R7, RZ, RZ, R9 ;  /* 0x000000ffff077224 */ /* 0x000fce00078e0009 */
.L_x_42:
[----:B------:R-:W-:Y:S05]  /*3290*/  BSYNC.RECONVERGENT B0 ;  /* 0x0000000000007941 */ /* 0x000fea0003800200 */
.L_x_40:
[----:B------:R-:W-:Y:S01]  /*32a0*/  IADD3 R4, P1, PT, R6, R4, RZ ;  /* 0x0000000406047210 */ /* 0x000fe20007f3e0ff */
[----:B------:R-:W0:Y:S01]  /*32b0*/  LDCU UR4, c[0x0][0x38c] ;  /* 0x00007180ff0477ac */ /* 0x000e220008000800 */
[----:B------:R-:W-:Y:S02]  /*32c0*/  BSSY.RECONVERGENT B0, `(.L_x_43) ;  /* 0x0000045000007945 */ /* 0x000fe40003800200 */
[----:B------:R-:W-:Y:S01]  /*32d0*/  LOP3.LUT R0, R4, 0x3, RZ, 0xc0, !PT ;  /* 0x0000000304007812 */ /* 0x000fe200078ec0ff */
[----:B------:R-:W1:Y:S01]  /*32e0*/  LDCU.64 UR10, c[0x0][0x380] ;  /* 0x00007000ff0a77ac */ /* 0x000e620008000a00 */
        /* <DEDUP_REMOVED lines=11> */
.L_x_46:
[----:B0-----:R-:W0:Y:S01]  /*33a0*/  I2F.F64.U64 R10, R2 ;  /* 0x00000002000a7312 */ /* 0x001e220000301800 */
[----:B-1----:R-:W-:Y:S01]  /*33b0*/  DADD R34, -RZ, |R8| ;  /* 0x00000000ff227229 */ /* 0x002fe20000000508 */
[----:B------:R-:W-:Y:S01]  /*33c0*/  BSSY.RECONVERGENT B1, `(.L_x_45) ;  /* 0x000000d000017945 */ /* 0x000fe20003800200 */
[----:B------:R-:W-:Y:S01]  /*33d0*/  DSETP.NEU.AND P0, PT, |R8|, +INF , PT ;  /* 0x7ff000000800742a */ /* 0x000fe20003f0d200 */
        /* <DEDUP_REMOVED lines=12> */
.L_x_45:
[----:B------:R-:W-:Y:S01]  /*34a0*/  DADD R14, R10, R8 ;  /* 0x000000000a0e7229 */ /* 0x000fe20000000008 */
[----:B------:R-:W-:Y:S02]  /*34b0*/  ISETP.GT.AND P2, PT, RZ, UR4, !P1 ;  /* 0x00000004ff007c0c */ /* 0x000fe4000cf44270 */
[----:B------:R-:W-:-:S07]  /*34c0*/  PLOP3.LUT P4, PT, PT, PT, PT, 0x8, 0x80 ;  /* 0x000000000080781c */ /* 0x000fce0003f8e170 */
[----:B------:R-:W-:-:S04]  /*34d0*/  LOP3.LUT R14, R15, 0x7ff00000, RZ, 0xc0, !PT ;  /* 0x7ff000000f0e7812 */ /* 0x000fc800078ec0ff */
[----:B------:R-:W-:Y:S01]  /*34e0*/  ISETP.NE.OR P0, PT, R14, 0x7ff00000, P0 ;  /* 0x7ff000000e00780c */ /* 0x000fe20000705670 */
[----:B------:R-:W-:-:S10]  /*34f0*/  DADD R14, -RZ, -R12 ;  /* 0x00000000ff0e7229 */ /* 0x000fd4000000090c */
[----:B------:R-:W-:Y:S02]  /*3500*/  FSEL R12, R14, R12, P2 ;  /* 0x0000000c0e0c7208 */ /* 0x000fe40001000000 */
[C---:B------:R-:W-:Y:S01]  /*3510*/  @!P0 ISETP.GE.AND P1, PT, R11.reuse, RZ, PT ;  /* 0x000000ff0b00820c */ /* 0x040fe20003f26270 */
[----:B------:R-:W-:Y:S01]  /*3520*/  @!P0 IMAD.MOV.U32 R12, RZ, RZ, RZ ;  /* 0x000000ffff0c8224 */ /* 0x000fe200078e00ff */
[----:B------:R-:W-:Y:S02]  /*3530*/  @!P0 PLOP3.LUT P4, PT, P2, PT, PT, 0x80, 0x8 ;  /* 0x000000000008881c */ /* 0x000fe4000178f070 */
[----:B------:R-:W-:Y:S02]  /*3540*/  @!P0 SEL R0, RZ, 0x7ff00000, !P1 ;  /* 0x7ff00000ff008807 */ /* 0x000fe40004800000 */
[----:B------:R-:W-:Y:S02]  /*3550*/  @!P0 LOP3.LUT R10, R11, 0x7fffffff, RZ, 0xc0, !PT ;  /* 0x7fffffff0b0a8812 */ /* 0x000fe400078ec0ff */
[----:B------:R-:W-:Y:S01]  /*3560*/  ISETP.NE.U32.AND P1, PT, R2, RZ, PT ;  /* 0x000000ff0200720c */ /* 0x000fe20003f25070 */
[----:B------:R-:W-:Y:S01]  /*3570*/  @!P0 VIADD R11, R0, 0x80000000 ;  /* 0x80000000000b8836 */ /* 0x000fe20000000000 */
[----:B------:R-:W-:-:S02]  /*3580*/  @!P0 ISETP.NE.AND P3, PT, R10, 0x3fe00000, PT ;  /* 0x3fe000000a00880c */ /* 0x000fc40003f65270 */
[----:B------:R-:W-:Y:S01]  /*3590*/  FSEL R13, R15, R13, P2 ;  /* 0x0000000d0f0d7208 */ /* 0x000fe20001000000 */
[----:B------:R-:W-:Y:S01]  /*35a0*/  DSETP.NEU.AND P2, PT, R8, 1, PT ;  /* 0x3ff000000800742a */ /* 0x000fe20003f4d000 */
[----:B------:R-:W-:Y:S01]  /*35b0*/  ISETP.NE.AND.EX P1, PT, R3, RZ, PT, P1 ;  /* 0x000000ff0300720c */ /* 0x000fe20003f25310 */
[----:B------:R-:W-:Y:S01]  /*35c0*/  IMAD.U32 R15, RZ, RZ, UR5 ;  /* 0x00000005ff0f7e24 */ /* 0x000fe2000f8e00ff */
[----:B------:R-:W-:Y:S02]  /*35d0*/  @P4 SEL R0, R11, R0, P3 ;  /* 0x000000000b004207 */ /* 0x000fe40001800000 */
[----:B------:R-:W-:-:S03]  /*35e0*/  FSEL R10, R12, RZ, P1 ;  /* 0x000000ff0c0a7208 */ /* 0x000fc60000800000 */
[----:B------:R-:W-:Y:S01]  /*35f0*/  @!P0 IMAD.MOV.U32 R13, RZ, RZ, R0 ;  /* 0x000000ffff0d8224 */ /* 0x000fe200078e0000 */
[----:B------:R-:W-:Y:S01]  /*3600*/  FSEL R10, R10, RZ, P2 ;  /* 0x000000ff0a0a7208 */ /* 0x000fe20001000000 */
[----:B------:R-:W-:Y:S01]  /*3610*/  IMAD.U32 R0, RZ, RZ, UR5 ;  /* 0x00000005ff007e24 */ /* 0x000fe2000f8e00ff */
[----:B------:R-:W-:Y:S02]  /*3620*/  IADD3 R31, P0, PT, R31, -0x1, RZ ;  /* 0xffffffff1f1f7810 */ /* 0x000fe40007f1e0ff */
[----:B------:R-:W-:Y:S01]  /*3630*/  FSEL R12, R13, 1.875, P1 ;  /* 0x3ff000000d0c7808 */ /* 0x000fe20000800000 */
[----:B------:R-:W-:Y:S01]  /*3640*/  IMAD.MOV.U32 R13, RZ, RZ, R7 ;  /* 0x000000ffff0d7224 */ /* 0x000fe200078e0007 */
[----:B------:R-:W-:Y:S02]  /*3650*/  IADD3.X R30, PT, PT, R30, -0x1, RZ, P0, !PT ;  /* 0xffffffff1e1e7810 */ /* 0x000fe400007fe4ff */
[----:B------:R-:W-:Y:S01]  /*3660*/  FSEL R11, R12, 1.875, P2 ;  /* 0x3ff000000c0b7808 */ /* 0x000fe20001000000 */
[----:B------:R-:W-:Y:S01]  /*3670*/  IMAD.MOV.U32 R12, RZ, RZ, R6 ;  /* 0x000000ffff0c7224 */ /* 0x000fe200078e0006 */
[----:B------:R-:W-:-:S02]  /*3680*/  ISETP.NE.U32.AND P0, PT, R31, RZ, PT ;  /* 0x000000ff1f00720c */ /* 0x000fc40003f05070 */
[----:B------:R-:W-:Y:S02]  /*3690*/  IADD3 R2, P1, PT, R2, UR5, RZ ;  /* 0x0000000502027c10 */ /* 0x000fe4000ff3e0ff */
[----:B------:R-:W-:Y:S01]  /*36a0*/  DMUL R10, R10, UR10 ;  /* 0x0000000a0a0a7c28 */ /* 0x000fe20008000000 */
[----:B------:R-:W-:Y:S02]  /*36b0*/  ISETP.NE.AND.EX P0, PT, R30, RZ, PT, P0 ;  /* 0x000000ff1e00720c */ /* 0x000fe40003f05300 */
[----:B------:R-:W-:Y:S01]  /*36c0*/  LEA R6, P2, R15, R6, 0x3 ;  /* 0x000000060f067211 */ /* 0x000fe200078418ff */
[----:B------:R-:W-:-:S03]  /*36d0*/  IMAD.X R3, RZ, RZ, R3, P1 ;  /* 0x000000ffff037224 */ /* 0x000fc600008e0603 */
[----:B------:R0:W-:Y:S01]  /*36e0*/  STG.E.64 desc[UR6][R12.64], R10 ;  /* 0x0000000a0c007986 */ /* 0x0001e2000c101b06 */
[----:B------:R-:W-:-:S06]  /*36f0*/  LEA.HI.X R7, R0, R7, RZ, 0x3, P2 ;  /* 0x0000000700077211 */ /* 0x000fcc00010f1cff */
[----:B------:R-:W-:Y:S05]  /*3700*/  @P0 BRA `(.L_x_46) ;  /* 0xfffffffc00240947 */ /* 0x000fea000383ffff */
.L_x_44:
[----:B------:R-:W-:Y:S05]  /*3710*/  BSYNC.RECONVERGENT B0 ;  /* 0x0000000000007941 */ /* 0x000fea0003800200 */
.L_x_43:
[----:B------:R-:W-:-:S04]  /*3720*/  ISETP.GE.U32.AND P0, PT, R4, 0x3, PT ;  /* 0x000000030400780c */ /* 0x000fc80003f06070 */
[----:B------:R-:W-:-:S13]  /*3730*/  ISETP.GE.U32.AND.EX P0, PT, R5, RZ, PT, P0 ;  /* 0x000000ff0500720c */ /* 0x000fda0003f06100 */
[----:B------:R-:W-:Y:S05]  /*3740*/  @!P0 EXIT ;  /* 0x000000000000894d */ /* 0x000fea0003800000 */
[----:B------:R-:W1:Y:S01]  /*3750*/  LDC.64 R4, c[0x0][0x388] ;  /* 0x0000e200ff047b82 */ /* 0x000e620000000a00 */
[----:B------:R-:W2:Y:S01]  /*3760*/  LDCU UR9, c[0x0][0x38c] ;  /* 0x00007180ff0977ac */ /* 0x000ea20008000800 */
[----:B------:R-:W3:Y:S01]  /*3770*/  LDCU.64 UR10, c[0x0][0x380] ;  /* 0x00007000ff0a77ac */ /* 0x000ee20008000a00 */
[----:B------:R-:W4:Y:S01]  /*3780*/  LDCU.64 UR16, c[0x0][0x390] ;  /* 0x00007200ff1077ac */ /* 0x000f220008000a00 */
[----:B------:R-:W5:Y:S01]  /*3790*/  LDCU.64 UR18, c[0x0][0x398] ;  /* 0x00007300ff1277ac */ /* 0x000f620008000a00 */
[----:B------:R-:W-:Y:S02]  /*37a0*/  USHF.L.U32 UR4, UR5, 0x3, URZ ;  /* 0x0000000305047899 */ /* 0x000fe400080006ff */
[----:B------:R-:W-:-:S12]  /*37b0*/  USHF.R.U32.HI UR8, URZ, 0x1d, UR5 ;  /* 0x0000001dff087899 */ /* 0x000fd80008011605 */
.L_x_51:
[----:B------:R-:W0:Y:S01]  /*37c0*/  I2F.F64.U64 R6, R2 ;  /* 0x0000000200067312 */ /* 0x000e220000301800 */
        /* <DEDUP_REMOVED lines=13> */
[----:B--2345:R-:W-:Y:S05]  /*38a0*/  CALL.REL.NOINC `($_Z6kernelddPdx$__internal_accurate_pow) ;  /* 0x0000000c00987944 */ /* 0x03cfea0003c00000 */
[----:B------:R-:W-:Y:S05]  /*38b0*/  BSYNC.RECONVERGENT B0 ;  /* 0x0000000000007941 */ /* 0x000fea0003800200 */
.L_x_47:
[----:B------:R-:W-:Y:S01]  /*38c0*/  DADD R8, R6, R4 ;  /* 0x0000000006087229 */ /* 0x000fe20000000004 */
[----:B------:R-:W-:Y:S01]  /*38d0*/  ISETP.GT.AND P1, PT, RZ, UR9, !P1 ;  /* 0x00000009ff007c0c */ /* 0x000fe2000cf24270 */
[----:B------:R-:W-:Y:S01]  /*38e0*/  DADD R10, -RZ, -R12 ;  /* 0x00000000ff0a7229 */ /* 0x000fe2000000090c */
[----:B------:R-:W-:Y:S01]  /*38f0*/  PLOP3.LUT P4, PT, PT, PT, PT, 0x8, 0x80 ;  /* 0x000000000080781c */ /* 0x000fe20003f8e170 */
[----:B------:R-:W-:Y:S01]  /*3900*/  DADD R34, -RZ, |R4| ;  /* 0x00000000ff227229 */ /* 0x000fe20000000504 */
[----:B------:R-:W-:Y:S05]  /*3910*/  BSSY.RECONVERGENT B0, `(.L_x_48) ;  /* 0x0000028000007945 */ /* 0x000fea0003800200 */
[----:B------:R-:W-:-:S02]  /*3920*/  LOP3.LUT R8, R9, 0x7ff00000, RZ, 0xc0, !PT ;  /* 0x7ff0000009087812 */ /* 0x000fc400078ec0ff */
[----:B------:R-:W-:Y:S02]  /*3930*/  FSEL R13, R11, R13, P1 ;  /* 0x0000000d0b0d7208 */ /* 0x000fe40000800000 */
[----:B------:R-:W-:Y:S02]  /*3940*/  ISETP.NE.OR P0, PT, R8, 0x7ff00000, P0 ;  /* 0x7ff000000800780c */ /* 0x000fe40000705670 */
[----:B------:R-:W-:Y:S02]  /*3950*/  IADD3 R8, P3, PT, R2, UR5, RZ ;  /* 0x0000000502087c10 */ /* 0x000fe4000ff7e0ff */
[----:B------:R-:W-:-:S03]  /*3960*/  FSEL R12, R10, R12, P1 ;  /* 0x0000000c0a0c7208 */ /* 0x000fc60000800000 */
[----:B------:R-:W-:-:S06]  /*3970*/  IMAD.X R9, RZ, RZ, R3, P3 ;  /* 0x000000ffff097224 */ /* 0x000fcc00018e0603 */
        /* <DEDUP_REMOVED lines=8> */
[----:B------:R-:W-:Y:S01]  /*3a00*/  ISETP.NE.AND.EX P1, PT, R3, RZ, PT, P1 ;  /* 0x000000ff0300720c */ /* 0x000fe20003f25310 */
[----:B------:R-:W0:Y:S02]  /*3a10*/  I2F.F64.U64 R6, R8 ;  /* 0x0000000800067312 */ /* 0x000e240000301800 */
[----:B------:R-:W-:Y:S02]  /*3a20*/  @P4 SEL R0, R11, R0, P2 ;  /* 0x000000000b004207 */ /* 0x000fe40001000000 */
[----:B------:R-:W-:Y:S01]  /*3a30*/  DSETP.NEU.AND P2, PT, R4, 1, PT ;  /* 0x3ff000000400742a */ /* 0x000fe20003f4d000 */
[----:B------:R-:W-:Y:S02]  /*3a40*/  FSEL R12, R12, RZ, P1 ;  /* 0x000000ff0c0c7208 */ /* 0x000fe40000800000 */
[----:B------:R-:W-:Y:S01]  /*3a50*/  @!P0 IMAD.MOV.U32 R13, RZ, RZ, R0 ;  /* 0x000000ffff0d8224 */ /* 0x000fe200078e0000 */
[----:B------:R-:W-:Y:S02]  /*3a60*/  LEA R10, P0, R2, UR16, 0x3 ;  /* 0x00000010020a7c11 */ /* 0x000fe4000f8018ff */
[----:B------:R-:W-:-:S02]  /*3a70*/  FSEL R12, R12, RZ, P2 ;  /* 0x000000ff0c0c7208 */ /* 0x000fc40001000000 */
[----:B------:R-:W-:Y:S02]  /*3a80*/  FSEL R13, R13, 1.875, P1 ;  /* 0x3ff000000d0d7808 */ /* 0x000fe40000800000 */
[----:B------:R-:W-:Y:S01]  /*3a90*/  LEA.HI.X R11, R2, UR17, R3, 0x3, P0 ;  /* 0x00000011020b7c11 */ /* 0x000fe200080f1c03 */
[----:B------:R-:W-:Y:S01]  /*3aa0*/  DSETP.NEU.AND P0, PT, |R4|, +INF , PT ;  /* 0x7ff000000400742a */ /* 0x000fe20003f0d200 */
[----:B------:R-:W-:Y:S01]  /*3ab0*/  FSEL R13, R13, 1.875, P2 ;  /* 0x3ff000000d0d7808 */ /* 0x000fe20001000000 */
[----:B0-----:R-:W-:Y:S01]  /*3ac0*/  IMAD.MOV.U32 R32, RZ, RZ, R6 ;  /* 0x000000ffff207224 */ /* 0x001fe200078e0006 */
[--C-:B------:R-:W-:Y:S01]  /*3ad0*/  SHF.R.U32.HI R0, RZ, 0x14, R7.reuse ;  /* 0x00000014ff007819 */ /* 0x100fe20000011607 */
[----:B------:R-:W-:-:S03]  /*3ae0*/  IMAD.MOV.U32 R33, RZ, RZ, R7 ;  /* 0x000000ffff217224 */ /* 0x000fc600078e0007 */
        /* <DEDUP_REMOVED lines=11> */
.L_x_48:
[----:B------:R-:W-:Y:S01]  /*3ba0*/  DADD R2, R6, R4 ;  /* 0x0000000006027229 */ /* 0x000fe20000000004 */
[----:B------:R-:W-:Y:S01]  /*3bb0*/  ISETP.GT.AND P1, PT, RZ, UR9, !P1 ;  /* 0x00000009ff007c0c */ /* 0x000fe2000cf24270 */
[----:B------:R-:W-:Y:S01]  /*3bc0*/  DADD R14, -RZ, -R12 ;  /* 0x00000000ff0e7229 */ /* 0x000fe2000000090c */
[----:B------:R-:W-:Y:S01]  /*3bd0*/  PLOP3.LUT P4, PT, PT, PT, PT, 0x8, 0x80 ;  /* 0x000000000080781c */ /* 0x000fe20003f8e170 */
[----:B------:R-:W-:Y:S01]  /*3be0*/  DADD R34, -RZ, |R4| ;  /* 0x00000000ff227229 */ /* 0x000fe20000000504 */
[----:B------:R-:W-:Y:S01]  /*3bf0*/  IADD3 R6, P3, PT, R8, UR5, RZ ;  /* 0x0000000508067c10 */ /* 0x000fe2000ff7e0ff */
[----:B------:R-:W-:Y:S04]  /*3c00*/  BSSY.RECONVERGENT B0, `(.L_x_49) ;  /* 0x0000023000007945 */ /* 0x000fe80003800200 */
[----:B------:R-:W-:-:S02]  /*3c10*/  LOP3.LUT R2, R3, 0x7ff00000, RZ, 0xc0, !PT ;  /* 0x7ff0000003027812 */ /* 0x000fc400078ec0ff */
[----:B------:R-:W-:Y:S02]  /*3c20*/  FSEL R12, R14, R12, P1 ;  /* 0x0000000c0e0c7208 */ /* 0x000fe40000800000 */
[----:B------:R-:W-:Y:S02]  /*3c30*/  ISETP.NE.OR P0, PT, R2, 0x7ff00000, P0 ;  /* 0x7ff000000200780c */ /* 0x000fe40000705670 */
[----:B------:R-:W-:-:S11]  /*3c40*/  FSEL R13, R15, R13, P1 ;  /* 0x0000000d0f0d7208 */ /* 0x000fd60000800000 */
[C---:B------:R-:W-:Y:S01]  /*3c50*/  @!P0 ISETP.GE.AND P2, PT, R7.reuse, RZ, PT ;  /* 0x000000ff0700820c */ /* 0x040fe20003f46270 */
[----:B------:R-:W-:Y:S01]  /*3c60*/  @!P0 IMAD.MOV.U32 R12, RZ, RZ, RZ ;  /* 0x000000ffff0c8224 */ /* 0x000fe200078e00ff */
[----:B------:R-:W-:Y:S01]  /*3c70*/  @!P0 PLOP3.LUT P4, PT, P1, PT, PT, 0x80, 0x8 ;  /* 0x000000000008881c */ /* 0x000fe20000f8f070 */
[----:B------:R-:W-:Y:S01]  /*3c80*/  DSETP.NEU.AND P1, PT, R4, 1, PT ;  /* 0x3ff000000400742a */ /* 0x000fe20003f2d000 */
[----:B------:R-:W-:Y:S02]  /*3c90*/  @!P0 SEL R0, RZ, 0x7ff00000, !P2 ;  /* 0x7ff00000ff008807 */ /* 0x000fe40005000000 */
[----:B------:R-:W-:Y:S01]  /*3ca0*/  @!P0 LOP3.LUT R2, R7, 0x7fffffff, RZ, 0xc0, !PT ;  /* 0x7fffffff07028812 */ /* 0x000fe200078ec0ff */
[----:B------:R-:W-:Y:S02]  /*3cb0*/  IMAD.X R7, RZ, RZ, R9, P3 ;  /* 0x000000ffff077224 */ /* 0x000fe400018e0609 */
[----:B------:R-:W-:Y:S01]  /*3cc0*/  @!P0 VIADD R9, R0, 0x80000000 ;  /* 0x8000000000098836 */ /* 0x000fe20000000000 */
[----:B------:R-:W-:-:S02]  /*3cd0*/  @!P0 ISETP.NE.AND P2, PT, R2, 0x3fe00000, PT ;  /* 0x3fe000000200880c */ /* 0x000fc40003f45270 */
[----:B------:R-:W0:Y:S01]  /*3ce0*/  I2F.F64.U64 R2, R6 ;  /* 0x0000000600027312 */ /* 0x000e220000301800 */
[----:B------:R-:W-:Y:S02]  /*3cf0*/  FSEL R12, R12, RZ, P1 ;  /* 0x000000ff0c0c7208 */ /* 0x000fe40000800000 */
[----:B------:R-:W-:-:S05]  /*3d00*/  @P4 SEL R0, R9, R0, P2 ;  /* 0x0000000009004207 */ /* 0x000fca0001000000 */
[----:B------:R-:W-:Y:S01]  /*3d10*/  @!P0 IMAD.MOV.U32 R13, RZ, RZ, R0 ;  /* 0x000000ffff0d8224 */ /* 0x000fe200078e0000 */
[----:B------:R-:W-:-:S04]  /*3d20*/  IADD3 R8, P0, PT, R10, UR4, RZ ;  /* 0x000000040a087c10 */ /* 0x000fc8000ff1e0ff */
[----:B------:R-:W-:Y:S02]  /*3d30*/  FSEL R13, R13, 1.875, P1 ;  /* 0x3ff000000d0d7808 */ /* 0x000fe40000800000 */
[----:B------:R-:W-:Y:S01]  /*3d40*/  IADD3.X R9, PT, PT, R11, UR8, RZ, P0, !PT ;  /* 0x000000080b097c10 */ /* 0x000fe200087fe4ff */
[----:B------:R-:W-:Y:S01]  /*3d50*/  DSETP.NEU.AND P0, PT, |R4|, +INF , PT ;  /* 0x7ff000000400742a */ /* 0x000fe20003f0d200 */
[--C-:B0-----:R-:W-:Y:S01]  /*3d60*/  SHF.R.U32.HI R0, RZ, 0x14, R3.reuse ;  /* 0x00000014ff007819 */ /* 0x101fe20000011603 */
[----:B------:R-:W-:Y:S01]  /*3d70*/  IMAD.MOV.U32 R32, RZ, RZ, R2 ;  /* 0x000000ffff207224 */ /* 0x000fe200078e0002 */
[----:B------:R-:W-:Y:S01]  /*3d80*/  DMUL R10, R12, UR10 ;  /* 0x0000000a0c0a7c28 */ /* 0x000fe20008000000 */
[----:B------:R-:W-:Y:S01]  /*3d90*/  IMAD.MOV.U32 R33, RZ, RZ, R3 ;  /* 0x000000ffff217224 */ /* 0x000fe200078e0003 */
[----:B------:R-:W-:-:S05]  /*3da0*/  LOP3.LUT R0, R0, 0x7ff, RZ, 0xc0, !PT ;  /* 0x000007ff00007812 */ /* 0x000fca00078ec0ff */
        /* <DEDUP_REMOVED lines=9> */
.L_x_49:
[--C-:B------:R-:W-:Y:S01]  /*3e40*/  DADD R10, R2, R4.reuse ;  /* 0x00000000020a7229 */ /* 0x100fe20000000004 */
[----:B------:R-:W-:Y:S01]  /*3e50*/  ISETP.GT.AND P1, PT, RZ, UR9, !P1 ;  /* 0x00000009ff007c0c */ /* 0x000fe2000cf24270 */
[----:B------:R-:W-:Y:S01]  /*3e60*/  DADD R34, -RZ, |R4| ;  /* 0x00000000ff227229 */ /* 0x000fe20000000504 */
[----:B------:R-:W-:Y:S01]  /*3e70*/  PLOP3.LUT P4, PT, PT, PT, PT, 0x8, 0x80 ;  /* 0x000000000080781c */ /* 0x000fe20003f8e170 */
[----:B------:R-:W-:Y:S01]  /*3e80*/  BSSY.RECONVERGENT B0, `(.L_x_50) ;  /* 0x0000025000007945 */ /* 0x000fe20003800200 */
[----:B------:R-:W-:-:S05]  /*3e90*/  IADD3 R2, P3, PT, R6, UR5, RZ ;  /* 0x0000000506027c10 */ /* 0x000fca000ff7e0ff */
        /* <DEDUP_REMOVED lines=8> */
[----:B------:R-:W-:Y:S01]  /*3f20*/  @!P0 LOP3.LUT R6, R3, 0x7fffffff, RZ, 0xc0, !PT ;  /* 0x7fffffff03068812 */ /* 0x000fe200078ec0ff */
[----:B------:R-:W-:Y:S01]  /*3f30*/  IMAD.X R3, RZ, RZ, R7, P3 ;  /* 0x000000ffff037224 */ /* 0x000fe200018e0607 */
[----:B------:R-:W-:Y:S01]  /*3f40*/  FSEL R13, R11, R13, P1 ;  /* 0x0000000d0b0d7208 */ /* 0x000fe20000800000 */
[----:B------:R-:W-:Y:S01]  /*3f50*/  @!P0 VIADD R15, R0, 0x80000000 ;  /* 0x80000000000f8836 */ /* 0x000fe20000000000 */
[----:B------:R-:W-:Y:S01]  /*3f60*/  @!P0 ISETP.NE.AND P2, PT, R6, 0x3fe00000, PT ;  /* 0x3fe000000600880c */ /* 0x000fe20003f45270 */
[----:B------:R-:W-:Y:S01]  /*3f70*/  DSETP.NEU.AND P1, PT, R4, 1, PT ;  /* 0x3ff000000400742a */ /* 0x000fe20003f2d000 */
[----:B------:R-:W0:Y:S03]  /*3f80*/  I2F.F64.U64 R6, R2 ;  /* 0x0000000200067312 */ /* 0x000e260000301800 */
[----:B------:R-:W-:-:S02]  /*3f90*/  @P4 SEL R0, R15, R0, P2 ;  /* 0x000000000f004207 */ /* 0x000fc40001000000 */
[----:B------:R-:W-:-:S03]  /*3fa0*/  FSEL R10, R12, RZ, P1 ;  /* 0x000000ff0c0a7208 */ /* 0x000fc60000800000 */
        /* <DEDUP_REMOVED lines=19> */
.L_x_50:
        /* <DEDUP_REMOVED lines=12> */
[----:B------:R-:W-:Y:S01]  /*41a0*/  FSEL R13, R11, R13, P1 ;  /* 0x0000000d0b0d7208 */ /* 0x000fe20000800000 */
[----:B------:R-:W-:Y:S01]  /*41b0*/  @!P0 VIADD R7, R0, 0x80000000 ;  /* 0x8000000000078836 */ /* 0x000fe20000000000 */
[----:B------:R-:W-:Y:S01]  /*41c0*/  @!P0 ISETP.NE.AND P2, PT, R6, 0x3fe00000, PT ;  /* 0x3fe000000600880c */ /* 0x000fe20003f45270 */
[----:B------:R-:W-:-:S04]  /*41d0*/  DSETP.NEU.AND P1, PT, R4, 1, PT ;  /* 0x3ff000000400742a */ /* 0x000fc80003f2d000 */
[----:B------:R-:W-:Y:S02]  /*41e0*/  @P3 SEL R0, R7, R0, P2 ;  /* 0x0000000007003207 */ /* 0x000fe40001000000 */
[----:B------:R-:W-:-:S03]  /*41f0*/  FSEL R6, R12, RZ, P1 ;  /* 0x000000ff0c067208 */ /* 0x000fc60000800000 */
[----:B------:R-:W-:Y:S01]  /*4200*/  @!P0 IMAD.MOV.U32 R13, RZ, RZ, R0 ;  /* 0x000000ffff0d8224 */ /* 0x000fe200078e0000 */
[----:B------:R-:W-:-:S04]  /*4210*/  IADD3 R8, P0, PT, R8, UR4, RZ ;  /* 0x0000000408087c10 */ /* 0x000fc8000ff1e0ff */
[----:B------:R-:W-:Y:S02]  /*4220*/  FSEL R7, R13, 1.875, P1 ;  /* 0x3ff000000d077808 */ /* 0x000fe40000800000 */
[----:B------:R-:W-:Y:S02]  /*4230*/  IADD3.X R9, PT, PT, R9, UR8, RZ, P0, !PT ;  /* 0x0000000809097c10 */ /* 0x000fe400087fe4ff */
[----:B------:R-:W-:Y:S02]  /*4240*/  IADD3 R2, P0, PT, R2, UR5, RZ ;  /* 0x0000000502027c10 */ /* 0x000fe4000ff1e0ff */
[----:B------:R-:W-:-:S03]  /*4250*/  DMUL R6, R6, UR10 ;  /* 0x0000000a06067c28 */ /* 0x000fc60008000000 */
[----:B------:R-:W-:Y:S01]  /*4260*/  IMAD.X R3, RZ, RZ, R3, P0 ;  /* 0x000000ffff037224 */ /* 0x000fe200000e0603 */
[----:B------:R-:W-:-:S03]  /*4270*/  ISETP.GE.U32.AND P0, PT, R2, UR18, PT ;  /* 0x0000001202007c0c */ /* 0x000fc6000bf06070 */
[----:B------:R0:W-:Y:S01]  /*4280*/  STG.E.64 desc[UR6][R8.64], R6 ;  /* 0x0000000608007986 */ /* 0x0001e2000c101b06 */
[----:B------:R-:W-:-:S13]  /*4290*/  ISETP.GE.AND.EX P0, PT, R3, UR19, PT, P0 ;  /* 0x0000001303007c0c */ /* 0x000fda000bf06300 */
[----:B0-----:R-:W-:Y:S05]  /*42a0*/  @!P0 BRA `(.L_x_51) ;  /* 0xfffffff400448947 */ /* 0x001fea000383ffff */
[----:B------:R-:W-:Y:S05]  /*42b0*/  EXIT ;  /* 0x000000000000794d */ /* 0x000fea0003800000 */
        .weak           $__internal_0_$__cuda_sm20_div_u64
        .type           $__internal_0_$__cuda_sm20_div_u64,@function
        .size           $__internal_0_$__cuda_sm20_div_u64,($_Z6kernelddPdx$__internal_accurate_pow - $__internal_0_$__cuda_sm20_div_u64)
$__internal_0_$__cuda_sm20_div_u64:
[----:B------:R-:W-:Y:S02]  /*42c0*/  IMAD.MOV.U32 R14, RZ, RZ, R8 ;  /* 0x000000ffff0e7224 */ /* 0x000fe400078e0008 */
[----:B------:R-:W-:-:S04]  /*42d0*/  IMAD.U32 R15, RZ, RZ, UR4 ;  /* 0x00000004ff0f7e24 */ /* 0x000fc8000f8e00ff */
[----:B------:R-:W0:Y:S08]  /*42e0*/  I2F.U64.RP R14, R14 ;  /* 0x0000000e000e7312 */ /* 0x000e300000309000 */
[----:B0-----:R-:W0:Y:S02]  /*42f0*/  MUFU.RCP R10, R14 ;  /* 0x0000000e000a7308 */ /* 0x001e240000001000 */
[----:B0-----:R-:W-:-:S06]  /*4300*/  VIADD R10, R10, 0x1ffffffe ;  /* 0x1ffffffe0a0a7836 */ /* 0x001fcc0000000000 */
[----:B------:R-:W0:Y:S02]  /*4310*/  F2I.U64.TRUNC R10, R10 ;  /* 0x0000000a000a7311 */ /* 0x000e24000020d800 */
[----:B0-----:R-:W-:-:S04]  /*4320*/  IMAD.WIDE.U32 R12, R10, R8, RZ ;  /* 0x000000080a0c7225 */ /* 0x001fc800078e00ff */
[----:B------:R-:W-:Y:S01]  /*4330*/  IMAD R13, R10, UR4, R13 ;  /* 0x000000040a0d7c24 */ /* 0x000fe2000f8e020d */
[----:B------:R-:W-:-:S03]  /*4340*/  IADD3 R17, P0, PT, RZ, -R12, RZ ;  /* 0x8000000cff117210 */ /* 0x000fc60007f1e0ff */
[----:B------:R-:W-:Y:S02]  /*4350*/  IMAD R13, R11, R8, R13 ;  /* 0x000000080b0d7224 */ /* 0x000fe400078e020d */
[----:B------:R-:W-:-:S04]  /*4360*/  IMAD.HI.U32 R12, R10, R17, RZ ;  /* 0x000000110a0c7227 */ /* 0x000fc800078e00ff */
[----:B------:R-:W-:Y:S02]  /*4370*/  IMAD.X R19, RZ, RZ, ~R13, P0 ;  /* 0x000000ffff137224 */ /* 0x000fe400000e0e0d */
[----:B------:R-:W-:Y:S02]  /*4380*/  IMAD.MOV.U32 R13, RZ, RZ, R10 ;  /* 0x000000ffff0d7224 */ /* 0x000fe400078e000a */
[-C--:B------:R-:W-:Y:S02]  /*4390*/  IMAD R15, R11, R19.reuse, RZ ;  /* 0x000000130b0f7224 */ /* 0x080fe400078e02ff */
[----:B------:R-:W-:-:S04]  /*43a0*/  IMAD.WIDE.U32 R12, P0, R10, R19, R12 ;  /* 0x000000130a0c7225 */ /* 0x000fc8000780000c */
[----:B------:R-:W-:-:S04]  /*43b0*/  IMAD.HI.U32 R19, R11, R19, RZ ;  /* 0x000000130b137227 */ /* 0x000fc800078e00ff */
[----:B------:R-:W-:-:S05]  /*43c0*/  IMAD.HI.U32 R12, P1, R11, R17, R12 ;  /* 0x000000110b0c7227 */ /* 0x000fca000782000c */
[----:B------:R-:W-:Y:S01]  /*43d0*/  IADD3 R13, P2, PT, R15, R12, RZ ;  /* 0x0000000c0f0d7210 */ /* 0x000fe20007f5e0ff */
[----:B------:R-:W-:-:S04]  /*43e0*/  IMAD.X R12, R19, 0x1, R11, P0 ;  /* 0x00000001130c7824 */ /* 0x000fc800000e060b */
[----:B------:R-:W-:Y:S01]  /*43f0*/  IMAD.WIDE.U32 R10, R13, R8, RZ ;  /* 0x000000080d0a7225 */ /* 0x000fe200078e00ff */
[----:B------:R-:W-:-:S03]  /*4400*/  IADD3.X R15, PT, PT, RZ, RZ, R12, P2, P1 ;  /* 0x000000ffff0f7210 */ /* 0x000fc600017e240c */
[----:B------:R-:W-:Y:S01]  /*4410*/  IMAD R11, R13, UR4, R11 ;  /* 0x000000040d0b7c24 */ /* 0x000fe2000f8e020b */
[----:B------:R-:W-:-:S03]  /*4420*/  IADD3 R17, P0, PT, RZ, -R10, RZ ;  /* 0x8000000aff117210 */ /* 0x000fc60007f1e0ff */
[----:B------:R-:W-:Y:S02]  /*4430*/  IMAD R11, R15, R8, R11 ;  /* 0x000000080f0b7224 */ /* 0x000fe400078e020b */
[----:B------:R-:W-:-:S04]  /*4440*/  IMAD.HI.U32 R12, R13, R17, RZ ;  /* 0x000000110d0c7227 */ /* 0x000fc800078e00ff */
[----:B------:R-:W-:-:S04]  /*4450*/  IMAD.X R10, RZ, RZ, ~R11, P0 ;  /* 0x000000ffff0a7224 */ /* 0x000fc800000e0e0b */
[----:B------:R-:W-:-:S04]  /*4460*/  IMAD.WIDE.U32 R12, P0, R13, R10, R12 ;  /* 0x0000000a0d0c7225 */ /* 0x000fc8000780000c */
[C---:B------:R-:W-:Y:S02]  /*4470*/  IMAD R11, R15.reuse, R10, RZ ;  /* 0x0000000a0f0b7224 */ /* 0x040fe400078e02ff */
[----:B------:R-:W-:-:S04]  /*4480*/  IMAD.HI.U32 R12, P1, R15, R17, R12 ;  /* 0x000000110f0c7227 */ /* 0x000fc8000782000c */
[----:B------:R-:W-:Y:S01]  /*4490*/  IMAD.HI.U32 R10, R15, R10, RZ ;  /* 0x0000000a0f0a7227 */ /* 0x000fe200078e00ff */
[----:B------:R-:W-:-:S03]  /*44a0*/  IADD3 R12, P2, PT, R11, R12, RZ ;  /* 0x0000000c0b0c7210 */ /* 0x000fc60007f5e0ff */
[----:B------:R-:W-:Y:S02]  /*44b0*/  IMAD.X R15, R10, 0x1, R15, P0 ;  /* 0x000000010a0f7824 */ /* 0x000fe400000e060f */
[----:B------:R-:W-:-:S03]  /*44c0*/  IMAD.HI.U32 R10, R12, R7, RZ ;  /* 0x000000070c0a7227 */ /* 0x000fc600078e00ff */
[----:B------:R-:W-:Y:S01]  /*44d0*/  IADD3.X R14, PT, PT, RZ, RZ, R15, P2, P1 ;  /* 0x000000ffff0e7210 */ /* 0x000fe200017e240f */
[----:B------:R-:W-:Y:S02]  /*44e0*/  IMAD.MOV.U32 R11, RZ, RZ, RZ ;  /* 0x000000ffff0b7224 */ /* 0x000fe400078e00ff */
[----:B------:R-:W-:-:S04]  /*44f0*/  IMAD.WIDE.U32 R10, R12, R9, R10 ;  /* 0x000000090c0a7225 */ /* 0x000fc800078e000a */
[C---:B------:R-:W-:Y:S02]  /*4500*/  IMAD R13, R14.reuse, R9, RZ ;  /* 0x000000090e0d7224 */ /* 0x040fe400078e02ff */
[----:B------:R-:W-:-:S04]  /*4510*/  IMAD.HI.U32 R10, P0, R14, R7, R10 ;  /* 0x000000070e0a7227 */ /* 0x000fc8000780000a */
[----:B------:R-:W-:Y:S01]  /*4520*/  IMAD.HI.U32 R12, R14, R9, RZ ;  /* 0x000000090e0c7227 */ /* 0x000fe200078e00ff */
[----:B------:R-:W-:-:S03]  /*4530*/  IADD3 R13, P1, PT, R13, R10, RZ ;  /* 0x0000000a0d0d7210 */ /* 0x000fc60007f3e0ff */
[----:B------:R-:W-:Y:S02]  /*4540*/  IMAD.X R12, RZ, RZ, R12, P0 ;  /* 0x000000ffff0c7224 */ /* 0x000fe400000e060c */
[----:B------:R-:W-:-:S04]  /*4550*/  IMAD.WIDE.U32 R10, R13, R8, RZ ;  /* 0x000000080d0a7225 */ /* 0x000fc800078e00ff */
[----:B------:R-:W-:Y:S01]  /*4560*/  IMAD.X R15, RZ, RZ, R12, P1 ;  /* 0x000000ffff0f7224 */ /* 0x000fe200008e060c */
[----:B------:R-:W-:Y:S01]  /*4570*/  IADD3 R17, P1, PT, -R10, R7, RZ ;  /* 0x000000070a117210 */ /* 0x000fe20007f3e1ff */
[----:B------:R-:W-:-:S03]  /*4580*/  IMAD R11, R13, UR4, R11 ;  /* 0x000000040d0b7c24 */ /* 0x000fc6000f8e020b */
[-C--:B------:R-:W-:Y:S01]  /*4590*/  ISETP.GE.U32.AND P0, PT, R17, R8.reuse, PT ;  /* 0x000000081100720c */ /* 0x080fe20003f06070 */
[----:B------:R-:W-:-:S04]  /*45a0*/  IMAD R10, R15, R8, R11 ;  /* 0x000000080f0a7224 */ /* 0x000fc800078e020b */
[----:B------:R-:W-:Y:S01]  /*45b0*/  IMAD.X R14, R9, 0x1, ~R10, P1 ;  /* 0x00000001090e7824 */ /* 0x000fe200008e0e0a */
[----:B------:R-:W-:Y:S02]  /*45c0*/  IADD3 R10, P2, PT, R13, 0x1, RZ ;  /* 0x000000010d0a7810 */ /* 0x000fe40007f5e0ff */
[-C--:B------:R-:W-:Y:S02]  /*45d0*/  IADD3 R7, P1, PT, -R8, R17.reuse, RZ ;  /* 0x0000001108077210 */ /* 0x080fe40007f3e1ff */
[C---:B------:R-:W-:Y:S01]  /*45e0*/  ISETP.GE.U32.AND.EX P0, PT, R14.reuse, UR4, PT, P0 ;  /* 0x000000040e007c0c */ /* 0x040fe2000bf06100 */
[----:B------:R-:W-:Y:S01]  /*45f0*/  IMAD.X R12, RZ, RZ, R15, P2 ;  /* 0x000000ffff0c7224 */ /* 0x000fe200010e060f */
[----:B------:R-:W-:Y:S02]  /*4600*/  IADD3.X R9, PT, PT, R14, ~UR4, RZ, P1, !PT ;  /* 0x800000040e097c10 */ /* 0x000fe40008ffe4ff */
[----:B------:R-:W-:Y:S02]  /*4610*/  SEL R7, R7, R17, P0 ;  /* 0x0000001107077207 */ /* 0x000fe40000000000 */
[----:B------:R-:W-:-:S02]  /*4620*/  SEL R10, R10, R13, P0 ;  /* 0x0000000d0a0a7207 */ /* 0x000fc40000000000 */
[----:B------:R-:W-:Y:S02]  /*4630*/  SEL R9, R9, R14, P0 ;  /* 0x0000000e09097207 */ /* 0x000fe40000000000 */
[----:B------:R-:W-:Y:S02]  /*4640*/  SEL R12, R12, R15, P0 ;  /* 0x0000000f0c0c7207 */ /* 0x000fe40000000000 */
[----:B------:R-:W-:Y:S02]  /*4650*/  ISETP.GE.U32.AND P0, PT, R7, R8, PT ;  /* 0x000000080700720c */ /* 0x000fe40003f06070 */
[----:B------:R-:W-:Y:S02]  /*4660*/  IADD3 R7, P2, PT, R10, 0x1, RZ ;  /* 0x000000010a077810 */ /* 0x000fe40007f5e0ff */
[----:B------:R-:W-:Y:S02]  /*4670*/  ISETP.GE.U32.AND.EX P0, PT, R9, UR4, PT, P0 ;  /* 0x0000000409007c0c */ /* 0x000fe4000bf06100 */
[----:B------:R-:W-:Y:S01]  /*4680*/  ISETP.NE.U32.AND P1, PT, R8, RZ, PT ;  /* 0x000000ff0800720c */ /* 0x000fe20003f25070 */
[----:B------:R-:W-:Y:S01]  /*4690*/  IMAD.X R9, RZ, RZ, R12, P2 ;  /* 0x000000ffff097224 */ /* 0x000fe200010e060c */
[----:B------:R-:W-:Y:S01]  /*46a0*/  SEL R8, R7, R10, P0 ;  /* 0x0000000a07087207 */ /* 0x000fe20000000000 */
[----:B------:R-:W-:Y:S01]  /*46b0*/  IMAD.MOV.U32 R7, RZ, RZ, 0x0 ;  /* 0x00000000ff077424 */ /* 0x000fe200078e00ff */
[----:B------:R-:W-:-:S02]  /*46c0*/  ISETP.NE.AND.EX P1, PT, RZ, UR4, PT, P1 ;  /* 0x00000004ff007c0c */ /* 0x000fc4000bf25310 */
[----:B------:R-:W-:Y:S02]  /*46d0*/  SEL R9, R9, R12, P0 ;  /* 0x0000000c09097207 */ /* 0x000fe40000000000 */
[----:B------:R-:W-:Y:S02]  /*46e0*/  SEL R8, R8, 0xffffffff, P1 ;  /* 0xffffffff08087807 */ /* 0x000fe40000800000 */
[----:B------:R-:W-:Y:S01]  /*46f0*/  SEL R9, R9, 0xffffffff, P1 ;  /* 0xffffffff09097807 */ /* 0x000fe20000800000 */
[----:B------:R-:W-:Y:S06]  /*4700*/  RET.REL.NODEC R6 `(_Z6kernelddPdx) ;  /* 0xffffffb8063c7950 */ /* 0x000fec0003c3ffff */
        .type           $_Z6kernelddPdx$__internal_accurate_pow,@function
        .size           $_Z6kernelddPdx$__internal_accurate_pow,(.L_x_55 - $_Z6kernelddPdx$__internal_accurate_pow)
$_Z6kernelddPdx$__internal_accurate_pow:
[----:B------:R-:W-:Y:S01]  /*4710*/  ISETP.GT.U32.AND P2, PT, R35, 0xfffff, PT ;  /* 0x000fffff2300780c */ /* 0x000fe20003f44070 */
[----:B------:R-:W-:Y:S01]  /*4720*/  IMAD.MOV.U32 R14, RZ, RZ, R35 ;  /* 0x000000ffff0e7224 */ /* 0x000fe200078e0023 */
[----:B------:R-:W-:Y:S01]  /*4730*/  UMOV UR12, 0x7d2cafe2 ;  /* 0x7d2cafe2000c7882 */ /* 0x000fe20000000000 */
[----:B------:R-:W-:Y:S01]  /*4740*/  IMAD.MOV.U32 R18, RZ, RZ, 0x41ad3b5a ;  /* 0x41ad3b5aff127424 */ /* 0x000fe200078e00ff */
[----:B------:R-:W-:Y:S01]  /*4750*/  UMOV UR13, 0x3eb0f5ff ;  /* 0x3eb0f5ff000d7882 */ /* 0x000fe20000000000 */
[----:B------:R-:W-:Y:S01]  /*4760*/  IMAD.MOV.U32 R19, RZ, RZ, 0x3ed0f5d2 ;  /* 0x3ed0f5d2ff137424 */ /* 0x000fe200078e00ff */
[----:B------:R-:W-:Y:S01]  /*4770*/  UMOV UR14, 0x3b39803f ;  /* 0x3b39803f000e7882 */ /* 0x000fe20000000000 */
[----:B------:R-:W-:-:S06]  /*4780*/  UMOV UR15, 0x3c7abc9e ;  /* 0x3c7abc9e000f7882 */ /* 0x000fcc0000000000 */
[----:B------:R-:W-:Y:S01]  /*4790*/  @!P2 DMUL R12, R34, 1.80143985094819840000e+16 ;  /* 0x43500000220ca828 */ /* 0x000fe20000000000 */
[----:B------:R-:W-:-:S09]  /*47a0*/  SHF.R.U32.HI R35, RZ, 0x14, R35 ;  /* 0x00000014ff237819 */ /* 0x000fd20000011623 */
[----:B------:R-:W-:Y:S01]  /*47b0*/  @!P2 IMAD.MOV.U32 R14, RZ, RZ, R13 ;  /* 0x000000ffff0ea224 */ /* 0x000fe200078e000d */
[----:B------:R-:W-:Y:S01]  /*47c0*/  @!P2 LEA.HI R35, R13, 0xffffffca, RZ, 0xc ;  /* 0xffffffca0d23a811 */ /* 0x000fe200078f60ff */
[----:B------:R-:W-:Y:S02]  /*47d0*/  @!P2 IMAD.MOV.U32 R34, RZ, RZ, R12 ;  /* 0x000000ffff22a224 */ /* 0x000fe400078e000c */
[----:B------:R-:W-:Y:S01]  /*47e0*/  IMAD.MOV.U32 R13, RZ, RZ, 0x43300000 ;  /* 0x43300000ff0d7424 */ /* 0x000fe200078e00ff */
[----:B------:R-:W-:Y:S01]  /*47f0*/  LOP3.LUT R14, R14, 0x800fffff, RZ, 0xc0, !PT ;  /* 0x800fffff0e0e7812 */ /* 0x000fe200078ec0ff */
[----:B------:R-:W-:-:S03]  /*4800*/  IMAD.MOV.U32 R16, RZ, RZ, R34 ;  /* 0x000000ffff107224 */ /* 0x000fc600078e0022 */
[----:B------:R-:W-:Y:S01]  /*4810*/  LOP3.LUT R15, R14, 0x3ff00000, RZ, 0xfc, !PT ;  /* 0x3ff000000e0f7812 */ /* 0x000fe200078efcff */
[----:B------:R-:W-:-:S03]  /*4820*/  IMAD.MOV.U32 R14, RZ, RZ, RZ ;  /* 0x000000ffff0e7224 */ /* 0x000fc600078e00ff */
[----:B------:R-:W-:Y:S01]  /*4830*/  ISETP.GE.U32.AND P3, PT, R15, 0x3ff6a09f, PT ;  /* 0x3ff6a09f0f00780c */ /* 0x000fe20003f66070 */
[----:B------:R-:W-:-:S12]  /*4840*/  IMAD.MOV.U32 R17, RZ, RZ, R15 ;  /* 0x000000ffff117224 */ /* 0x000fd800078e000f */
[----:B------:R-:W-:-:S04]  /*4850*/  @P3 VIADD R12, R17, 0xfff00000 ;  /* 0xfff00000110c3836 */ /* 0x000fc80000000000 */
[----:B------:R-:W-:Y:S02]  /*4860*/  @P3 IMAD.MOV.U32 R17, RZ, RZ, R12 ;  /* 0x000000ffff113224 */ /* 0x000fe400078e000c */
[C---:B------:R-:W-:Y:S02]  /*4870*/  VIADD R12, R35.reuse, 0xfffffc01 ;  /* 0xfffffc01230c7836 */ /* 0x040fe40000000000 */
[----:B------:R-:W-:Y:S02]  /*4880*/  @P3 VIADD R12, R35, 0xfffffc02 ;  /* 0xfffffc02230c3836 */ /* 0x000fe40000000000 */
[C---:B------:R-:W-:Y:S02]  /*4890*/  DADD R22, R16.reuse, 1 ;  /* 0x3ff0000010167429 */ /* 0x040fe40000000000 */
[----:B------:R-:W-:Y:S01]  /*48a0*/  DADD R16, R16, -1 ;  /* 0xbff0000010107429 */ /* 0x000fe20000000000 */
[----:B------:R-:W-:-:S03]  /*48b0*/  LOP3.LUT R12, R12, 0x80000000, RZ, 0x3c, !PT ;  /* 0x800000000c0c7812 */ /* 0x000fc600078e3cff */
[----:B------:R-:W0:Y:S02]  /*48c0*/  MUFU.RCP64H R15, R23 ;  /* 0x00000017000f7308 */ /* 0x000e240000001800 */
[----:B0-----:R-:W-:-:S08]  /*48d0*/  DFMA R20, -R22, R14, 1 ;  /* 0x3ff000001614742b */ /* 0x001fd0000000010e */
[----:B------:R-:W-:-:S08]  /*48e0*/  DFMA R20, R20, R20, R20 ;  /* 0x000000141414722b */ /* 0x000fd00000000014 */
[----:B------:R-:W-:-:S08]  /*48f0*/  DFMA R20, R14, R20, R14 ;  /* 0x000000140e14722b */ /* 0x000fd0000000000e */
[----:B------:R-:W-:-:S08]  /*4900*/  DMUL R14, R16, R20 ;  /* 0x00000014100e7228 */ /* 0x000fd00000000000 */
[----:B------:R-:W-:-:S08]  /*4910*/  DFMA R14, R16, R20, R14 ;  /* 0x00000014100e722b */ /* 0x000fd0000000000e */
[----:B------:R-:W-:-:S08]  /*4920*/  DMUL R26, R14, R14 ;  /* 0x0000000e0e1a7228 */ /* 0x000fd00000000000 */
[----:B------:R-:W-:Y:S01]  /*4930*/  DFMA R18, R26, UR12, R18 ;  /* 0x0000000c1a127c2b */ /* 0x000fe20008000012 */
[----:B------:R-:W-:Y:S01]  /*4940*/  UMOV UR12, 0x75488a3f ;  /* 0x75488a3f000c7882 */ /* 0x000fe20000000000 */
[----:B------:R-:W-:-:S06]  /*4950*/  UMOV UR13, 0x3ef3b20a ;  /* 0x3ef3b20a000d7882 */ /* 0x000fcc0000000000 */
[----:B------:R-:W-:Y:S01]  /*4960*/  DFMA R24, R26, R18, UR12 ;  /* 0x0000000c1a187e2b */ /* 0x000fe20008000012 */
[----:B------:R-:W-:Y:S01]  /*4970*/  UMOV UR12, 0xe4faecd5 ;  /* 0xe4faecd5000c7882 */ /* 0x000fe20000000000 */
[----:B------:R-:W-:Y:S01]  /*4980*/  UMOV UR13, 0x3f1745cd ;  /* 0x3f1745cd000d7882 */ /* 0x000fe20000000000 */
[----:B------:R-:W-:-:S05]  /*4990*/  DADD R18, R16, -R14 ;  /* 0x0000000010127229 */ /* 0x000fca000000080e */
[----:B------:R-:W-:Y:S01]  /*49a0*/  DFMA R24, R26, R24, UR12 ;  /* 0x0000000c1a187e2b */ /* 0x000fe20008000018 */
[----:B------:R-:W-:Y:S01]  /*49b0*/  UMOV UR12, 0x258a578b ;  /* 0x258a578b000c7882 */ /* 0x000fe20000000000 */
[----:B------:R-:W-:Y:S01]  /*49c0*/  UMOV UR13, 0x3f3c71c7 ;  /* 0x3f3c71c7000d7882 */ /* 0x000fe20000000000 */
[----:B------:R-:W-:-:S05]  /*49d0*/  DADD R18, R18, R18 ;  /* 0x0000000012127229 */ /* 0x000fca0000000012 */
[----:B------:R-:W-:Y:S01]  /*49e0*/  DFMA R24, R26, R24, UR12 ;  /* 0x0000000c1a187e2b */ /* 0x000fe20008000018 */
[----:B------:R-:W-:Y:S01]  /*49f0*/  UMOV UR12, 0x9242b910 ;  /* 0x9242b910000c7882 */ /* 0x000fe20000000000 */
[----:B------:R-:W-:Y:S01]  /*4a00*/  UMOV UR13, 0x3f624924 ;  /* 0x3f624924000d7882 */ /* 0x000fe20000000000 */
[----:B------:R-:W-:-:S05]  /*4a10*/  DFMA R18, R16, -R14, R18 ;  /* 0x8000000e1012722b */ /* 0x000fca0000000012 */
[----:B------:R-:W-:Y:S01]  /*4a20*/  DFMA R24, R26, R24, UR12 ;  /* 0x0000000c1a187e2b */ /* 0x000fe20008000018 */
[----:B------:R-:W-:Y:S01]  /*4a30*/  UMOV UR12, 0x99999dfb ;  /* 0x99999dfb000c7882 */ /* 0x000fe20000000000 */
[----:B------:R-:W-:Y:S01]  /*4a40*/  UMOV UR13, 0x3f899999 ;  /* 0x3f899999000d7882 */ /* 0x000fe20000000000 */
[----:B------:R-:W-:Y:S02]  /*4a50*/  DMUL R18, R20, R18 ;  /* 0x0000001214127228 */ /* 0x000fe40000000000 */
[----:B------:R-:W-:-:S03]  /*4a60*/  DMUL R20, R14, R14 ;  /* 0x0000000e0e147228 */ /* 0x000fc60000000000 */
[----:B------:R-:W-:Y:S01]  /*4a70*/  DFMA R24, R26, R24, UR12 ;  /* 0x0000000c1a187e2b */ /* 0x000fe20008000018 */
[----:B------:R-:W-:Y:S01]  /*4a80*/  UMOV UR12, 0x55555555 ;  /* 0x55555555000c7882 */ /* 0x000fe20000000000 */
[----:B------:R-:W-:-:S03]  /*4a90*/  UMOV UR13, 0x3fb55555 ;  /* 0x3fb55555000d7882 */ /* 0x000fc60000000000 */
[----:B------:R-:W-:-:S03]  /*4aa0*/  DMUL R28, R14, R20 ;  /* 0x000000140e1c7228 */ /* 0x000fc60000000000 */
[----:B------:R-:W-:-:S08]  /*4ab0*/  DFMA R16, R26, R24, UR12 ;  /* 0x0000000c1a107e2b */ /* 0x000fd00008000018 */
[----:B------:R-:W-:Y:S01]  /*4ac0*/  DADD R22, -R16, UR12 ;  /* 0x0000000c10167e29 */ /* 0x000fe20008000100 */
[----:B------:R-:W-:Y:S01]  /*4ad0*/  UMOV UR12, 0xb9e7b0 ;  /* 0x00b9e7b0000c7882 */ /* 0x000fe20000000000 */
[----:B------:R-:W-:-:S06]  /*4ae0*/  UMOV UR13, 0x3c46a4cb ;  /* 0x3c46a4cb000d7882 */ /* 0x000fcc0000000000 */
[----:B------:R-:W-:Y:S02]  /*4af0*/  DFMA R22, R26, R24, R22 ;  /* 0x000000181a16722b */ /* 0x000fe40000000016 */
[----:B------:R-:W-:Y:S01]  /*4b00*/  DFMA R24, R14, R14, -R20 ;  /* 0x0000000e0e18722b */ /* 0x000fe20000000814 */
[----:B------:R-:W-:Y:S02]  /*4b10*/  VIADD R27, R19, 0x100000 ;  /* 0x00100000131b7836 */ /* 0x000fe40000000000 */
[----:B------:R-:W-:-:S06]  /*4b20*/  IMAD.MOV.U32 R26, RZ, RZ, R18 ;  /* 0x000000ffff1a7224 */ /* 0x000fcc00078e0012 */
[----:B------:R-:W-:Y:S02]  /*4b30*/  DFMA R24, R14, R26, R24 ;  /* 0x0000001a0e18722b */ /* 0x000fe40000000018 */
[----:B------:R-:W-:Y:S01]  /*4b40*/  DADD R26, R22, -UR12 ;  /* 0x8000000c161a7e29 */ /* 0x000fe20008000000 */
[----:B------:R-:W-:Y:S01]  /*4b50*/  UMOV UR12, 0x80000000 ;  /* 0x80000000000c7882 */ /* 0x000fe20000000000 */
[----:B------:R-:W-:Y:S01]  /*4b60*/  DFMA R22, R14, R20, -R28 ;  /* 0x000000140e16722b */ /* 0x000fe2000000081c */
[----:B------:R-:W-:Y:S02]  /*4b70*/  UMOV UR13, 0x43300000 ;  /* 0x43300000000d7882 */ /* 0x000fe40000000000 */
[----:B------:R-:W-:Y:S01]  /*4b80*/  DADD R12, R12, -UR12 ;  /* 0x8000000c0c0c7e29 */ /* 0x000fe20008000000 */
[----:B------:R-:W-:Y:S01]  /*4b90*/  UMOV UR12, 0xfefa39ef ;  /* 0xfefa39ef000c7882 */ /* 0x000fe20000000000 */
[----:B------:R-:W-:-:S03]  /*4ba0*/  UMOV UR13, 0x3fe62e42 ;  /* 0x3fe62e42000d7882 */ /* 0x000fc60000000000 */
[----:B------:R-:W-:Y:S02]  /*4bb0*/  DFMA R22, R18, R20, R22 ;  /* 0x000000141216722b */ /* 0x000fe40000000016 */
[----:B------:R-:W-:-:S06]  /*4bc0*/  DADD R20, R16, R26 ;  /* 0x0000000010147229 */ /* 0x000fcc000000001a */
[----:B------:R-:W-:Y:S02]  /*4bd0*/  DFMA R22, R14, R24, R22 ;  /* 0x000000180e16722b */ /* 0x000fe40000000016 */
[----:B------:R-:W-:Y:S02]  /*4be0*/  DADD R24, R16, -R20 ;  /* 0x0000000010187229 */ /* 0x000fe40000000814 */
[----:B------:R-:W-:-:S06]  /*4bf0*/  DMUL R16, R20, R28 ;  /* 0x0000001c14107228 */ /* 0x000fcc0000000000 */
[----:B------:R-:W-:Y:S02]  /*4c00*/  DADD R26, R26, R24 ;  /* 0x000000001a1a7229 */ /* 0x000fe40000000018 */
[----:B------:R-:W-:-:S08]  /*4c10*/  DFMA R24, R20, R28, -R16 ;  /* 0x0000001c1418722b */ /* 0x000fd00000000810 */
[----:B------:R-:W-:-:S08]  /*4c20*/  DFMA R22, R20, R22, R24 ;  /* 0x000000161416722b */ /* 0x000fd00000000018 */
[----:B------:R-:W-:-:S08]  /*4c30*/  DFMA R26, R26, R28, R22 ;  /* 0x0000001c1a1a722b */ /* 0x000fd00000000016 */
[----:B------:R-:W-:-:S08]  /*4c40*/  DADD R22, R16, R26 ;  /* 0x0000000010167229 */ /* 0x000fd0000000001a */
[--C-:B------:R-:W-:Y:S02]  /*4c50*/  DADD R20, R14, R22.reuse ;  /* 0x000000000e147229 */ /* 0x100fe40000000016 */
[----:B------:R-:W-:-:S06]  /*4c60*/  DADD R16, R16, -R22 ;  /* 0x0000000010107229 */ /* 0x000fcc0000000816 */
[----:B------:R-:W-:Y:S02]  /*4c70*/  DADD R14, R14, -R20 ;  /* 0x000000000e0e7229 */ /* 0x000fe40000000814 */
[----:B------:R-:W-:-:S06]  /*4c80*/  DADD R16, R26, R16 ;  /* 0x000000001a107229 */ /* 0x000fcc0000000010 */
[----:B------:R-:W-:-:S08]  /*4c90*/  DADD R14, R22, R14 ;  /* 0x00000000160e7229 */ /* 0x000fd0000000000e */
[----:B------:R-:W-:-:S08]  /*4ca0*/  DADD R14, R16, R14 ;  /* 0x00000000100e7229 */ /* 0x000fd0000000000e */
[----:B------:R-:W-:-:S08]  /*4cb0*/  DADD R18, R18, R14 ;  /* 0x0000000012127229 */ /* 0x000fd0000000000e */
[----:B------:R-:W-:-:S08]  /*4cc0*/  DADD R16, R20, R18 ;  /* 0x0000000014107229 */ /* 0x000fd00000000012 */
[--C-:B------:R-:W-:Y:S02]  /*4cd0*/  DFMA R14, R12, UR12, R16.reuse ;  /* 0x0000000c0c0e7c2b */ /* 0x100fe40008000010 */
[----:B------:R-:W-:-:S06]  /*4ce0*/  DADD R22, R20, -R16 ;  /* 0x0000000014167229 */ /* 0x000fcc0000000810 */
[----:B------:R-:W-:Y:S02]  /*4cf0*/  DFMA R20, R12, -UR12, R14 ;  /* 0x8000000c0c147c2b */ /* 0x000fe4000800000e */
[----:B------:R-:W-:-:S06]  /*4d00*/  DADD R22, R18, R22 ;  /* 0x0000000012167229 */ /* 0x000fcc0000000016 */
[----:B------:R-:W-:-:S08]  /*4d10*/  DADD R20, -R16, R20 ;  /* 0x0000000010147229 */ /* 0x000fd00000000114 */
[----:B------:R-:W-:Y:S01]  /*4d20*/  DADD R16, R22, -R20 ;  /* 0x0000000016107229 */ /* 0x000fe20000000814 */
[----:B------:R-:W-:Y:S02]  /*4d30*/  IMAD.MOV.U32 R20, RZ, RZ, 0x652b82fe ;  /* 0x652b82feff147424 */ /* 0x000fe400078e00ff */
[----:B------:R-:W-:-:S05]  /*4d40*/  IMAD.MOV.U32 R21, RZ, RZ, 0x3ff71547 ;  /* 0x3ff71547ff157424 */ /* 0x000fca00078e00ff */
[----:B------:R-:W-:Y:S01]  /*4d50*/  DFMA R16, R12, UR14, R16 ;  /* 0x0000000e0c107c2b */ /* 0x000fe20008000010 */
[C---:B------:R-:W-:Y:S01]  /*4d60*/  IMAD.SHL.U32 R12, R33.reuse, 0x2, RZ ;  /* 0x00000002210c7824 */ /* 0x040fe200078e00ff */
[----:B------:R-:W-:-:S04]  /*4d70*/  LOP3.LUT R13, R33, 0xff0fffff, RZ, 0xc0, !PT ;  /* 0xff0fffff210d7812 */ /* 0x000fc800078ec0ff */
[----:B------:R-:W-:Y:S02]  /*4d80*/  ISETP.GT.U32.AND P2, PT, R12, -0x2000001, PT ;  /* 0xfdffffff0c00780c */ /* 0x000fe40003f44070 */
[----:B------:R-:W-:Y:S02]  /*4d90*/  DADD R18, R14, R16 ;  /* 0x000000000e127229 */ /* 0x000fe40000000010 */
[----:B------:R-:W-:-:S06]  /*4da0*/  SEL R33, R13, R33, P2 ;  /* 0x000000210d217207 */ /* 0x000fcc0001000000 */
[----:B------:R-:W-:Y:S02]  /*4db0*/  DADD R14, R14, -R18 ;  /* 0x000000000e0e7229 */ /* 0x000fe40000000812 */
[----:B------:R-:W-:-:S06]  /*4dc0*/  DMUL R12, R18, R32 ;  /* 0x00000020120c7228 */ /* 0x000fcc0000000000 */
[----:B------:R-:W-:Y:S02]  /*4dd0*/  DADD R16, R16, R14 ;  /* 0x0000000010107229 */ /* 0x000fe4000000000e */
[----:B------:R-:W-:-:S08]  /*4de0*/  DFMA R18, R18, R32, -R12 ;  /* 0x000000201212722b */ /* 0x000fd0000000080c */
[----:B------:R-:W-:-:S08]  /*4df0*/  DFMA R16, R16, R32, R18 ;  /* 0x000000201010722b */ /* 0x000fd00000000012 */
[----:B------:R-:W-:-:S08]  /*4e00*/  DADD R22, R12, R16 ;  /* 0x000000000c167229 */ /* 0x000fd00000000010 */
[----:B------:R-:W-:Y:S02]  /*4e10*/  DFMA R20, R22, R20, 6.75539944105574400000e+15 ;  /* 0x433800001614742b */ /* 0x000fe40000000014 */
[----:B------:R-:W-:Y:S01]  /*4e20*/  FSETP.GEU.AND P2, PT, |R23|, 4.1917929649353027344, PT ;  /* 0x4086232b1700780b */ /* 0x000fe20003f4e200 */
[----:B------:R-:W-:-:S05]  /*4e30*/  DADD R12, R12, -R22 ;  /* 0x000000000c0c7229 */ /* 0x000fca0000000816 */
[----:B------:R-:W-:-:S03]  /*4e40*/  DADD R14, R20, -6.75539944105574400000e+15 ;  /* 0xc3380000140e7429 */ /* 0x000fc60000000000 */
[----:B------:R-:W-:-:S05]  /*4e50*/  DADD R16, R16, R12 ;  /* 0x0000000010107229 */ /* 0x000fca000000000c */
[----:B------:R-:W-:Y:S01]  /*4e60*/  DFMA R18, R14, -UR12, R22 ;  /* 0x8000000c0e127c2b */ /* 0x000fe20008000016 */
[----:B------:R-:W-:Y:S01]  /*4e70*/  UMOV UR12, 0x3b39803f ;  /* 0x3b39803f000c7882 */ /* 0x000fe20000000000 */
[----:B------:R-:W-:-:S06]  /*4e80*/  UMOV UR13, 0x3c7abc9e ;  /* 0x3c7abc9e000d7882 */ /* 0x000fcc0000000000 */
[----:B------:R-:W-:Y:S01]  /*4e90*/  DFMA R18, R14, -UR12, R18 ;  /* 0x8000000c0e127c2b */ /* 0x000fe20008000012 */
[----:B------:R-:W-:Y:S01]  /*4ea0*/  UMOV UR12, 0x69ce2bdf ;  /* 0x69ce2bdf000c7882 */ /* 0x000fe20000000000 */
[----:B------:R-:W-:Y:S01]  /*4eb0*/  IMAD.MOV.U32 R14, RZ, RZ, -0x35dec16 ;  /* 0xfca213eaff0e7424 */ /* 0x000fe200078e00ff */
[----:B------:R-:W-:Y:S01]  /*4ec0*/  UMOV UR13, 0x3e5ade15 ;  /* 0x3e5ade15000d7882 */ /* 0x000fe20000000000 */
[----:B------:R-:W-:-:S06]  /*4ed0*/  IMAD.MOV.U32 R15, RZ, RZ, 0x3e928af3 ;  /* 0x3e928af3ff0f7424 */ /* 0x000fcc00078e00ff */
[----:B------:R-:W-:Y:S01]  /*4ee0*/  DFMA R14, R18, UR12, R14 ;  /* 0x0000000c120e7c2b */ /* 0x000fe2000800000e */
[----:B------:R-:W-:Y:S01]  /*4ef0*/  UMOV UR12, 0x62401315 ;  /* 0x62401315000c7882 */ /* 0x000fe20000000000 */
[----:B------:R-:W-:-:S06]  /*4f00*/  UMOV UR13, 0x3ec71dee ;  /* 0x3ec71dee000d7882 */ /* 0x000fcc0000000000 */
[----:B------:R-:W-:Y:S01]  /*4f10*/  DFMA R14, R18, R14, UR12 ;  /* 0x0000000c120e7e2b */ /* 0x000fe2000800000e */
        /* <DEDUP_REMOVED lines=20> */
[----:B------:R-:W-:-:S08]  /*5060*/  DFMA R14, R18, R14, UR12 ;  /* 0x0000000c120e7e2b */ /* 0x000fd0000800000e */
[----:B------:R-:W-:-:S08]  /*5070*/  DFMA R14, R18, R14, 1 ;  /* 0x3ff00000120e742b */ /* 0x000fd0000000000e */
[----:B------:R-:W-:-:S10]  /*5080*/  DFMA R14, R18, R14, 1 ;  /* 0x3ff00000120e742b */ /* 0x000fd4000000000e */
[----:B------:R-:W-:Y:S02]  /*5090*/  IMAD R19, R20, 0x100000, R15 ;  /* 0x0010000014137824 */ /* 0x000fe400078e020f */
[----:B------:R-:W-:Y:S01]  /*50a0*/  IMAD.MOV.U32 R18, RZ, RZ, R14 ;  /* 0x000000ffff127224 */ /* 0x000fe200078e000e */
[----:B------:R-:W-:Y:S06]  /*50b0*/  @!P2 BRA `(.L_x_52) ;  /* 0x000000000030a947 */ /* 0x000fec0003800000 */
[----:B------:R-:W-:Y:S01]  /*50c0*/  FSETP.GEU.AND P2, PT, |R23|, 4.2275390625, PT ;  /* 0x408748001700780b */ /* 0x000fe20003f4e200 */
[C---:B------:R-:W-:Y:S02]  /*50d0*/  DADD R18, R22.reuse, +INF ;  /* 0x7ff0000016127429 */ /* 0x040fe40000000000 */
[----:B------:R-:W-:-:S08]  /*50e0*/  DSETP.GEU.AND P3, PT, R22, RZ, PT ;  /* 0x000000ff1600722a */ /* 0x000fd00003f6e000 */
[----:B------:R-:W-:Y:S02]  /*50f0*/  FSEL R18, R18, RZ, P3 ;  /* 0x000000ff12127208 */ /* 0x000fe40001800000 */
[----:B------:R-:W-:Y:S02]  /*5100*/  @!P2 LEA.HI R12, R20, R20, RZ, 0x1 ;  /* 0x00000014140ca211 */ /* 0x000fe400078f08ff */
[----:B------:R-:W-:Y:S02]  /*5110*/  FSEL R19, R19, RZ, P3 ;  /* 0x000000ff13137208 */ /* 0x000fe40001800000 */
[----:B------:R-:W-:-:S05]  /*5120*/  @!P2 SHF.R.S32.HI R12, RZ, 0x1, R12 ;  /* 0x00000001ff0ca819 */ /* 0x000fca000001140c */
[----:B------:R-:W-:Y:S02]  /*5130*/  @!P2 IMAD.IADD R13, R20, 0x1, -R12 ;  /* 0x00000001140da824 */ /* 0x000fe400078e0a0c */
[----:B------:R-:W-:Y:S02]  /*5140*/  @!P2 IMAD R15, R12, 0x100000, R15 ;  /* 0x001000000c0fa824 */ /* 0x000fe400078e020f */
[----:B------:R-:W-:Y:S01]  /*5150*/  @!P2 IMAD.MOV.U32 R12, RZ, RZ, RZ ;  /* 0x000000ffff0ca224 */ /* 0x000fe200078e00ff */
[----:B------:R-:W-:-:S06]  /*5160*/  @!P2 LEA R13, R13, 0x3ff00000, 0x14 ;  /* 0x3ff000000d0da811 */ /* 0x000fcc00078ea0ff */
[----:B------:R-:W-:-:S11]  /*5170*/  @!P2 DMUL R18, R14, R12 ;  /* 0x0000000c0e12a228 */ /* 0x000fd60000000000 */
.L_x_52:
[----:B------:R-:W-:Y:S01]  /*5180*/  DFMA R16, R16, R18, R18 ;  /* 0x000000121010722b */ /* 0x000fe20000000012 */
[----:B------:R-:W-:Y:S01]  /*5190*/  IMAD.MOV.U32 R14, RZ, RZ, R0 ;  /* 0x000000ffff0e7224 */ /* 0x000fe200078e0000 */
[----:B------:R-:W-:Y:S01]  /*51a0*/  DSETP.NEU.AND P2, PT, |R18|, +INF , PT ;  /* 0x7ff000001200742a */ /* 0x000fe20003f4d200 */
[----:B------:R-:W-:-:S07]  /*51b0*/  IMAD.MOV.U32 R15, RZ, RZ, 0x0 ;  /* 0x00000000ff0f7424 */ /* 0x000fce00078e00ff */
[----:B------:R-:W-:Y:S02]  /*51c0*/  FSEL R12, R18, R16, !P2 ;  /* 0x00000010120c7208 */ /* 0x000fe40005000000 */
[----:B------:R-:W-:Y:S01]  /*51d0*/  FSEL R13, R19, R17, !P2 ;  /* 0x00000011130d7208 */ /* 0x000fe20005000000 */
[----:B------:R-:W-:Y:S06]  /*51e0*/  RET.REL.NODEC R14 `(_Z6kernelddPdx) ;  /* 0xffffffac0e847950 */ /* 0x000fec0003c3ffff */
.L_x_53:
[----:B------:R-:W-:-:S00]  /*51f0*/  BRA `(.L_x_53) ;  /* 0xfffffffc00fc7947 */ /* 0x000fc0000383ffff */
[----:B------:R-:W-:-:S00]  /*5200*/  NOP ;  /* 0x0000000000007918 */ /* 0x000fc00000000000 */
[----:B------:R-:W-:-:S00]  /*5210*/  NOP ;  /* 0x0000000000007918 */ /* 0x000fc00000000000 */
[----:B------:R-:W-:-:S00]  /*5220*/  NOP ;  /* 0x0000000000007918 */ /* 0x000fc00000000000 */
[----:B------:R-:W-:-:S00]  /*5230*/  NOP ;  /* 0x0000000000007918 */ /* 0x000fc00000000000 */
[----:B------:R-:W-:-:S00]  /*5240*/  NOP ;  /* 0x0000000000007918 */ /* 0x000fc00000000000 */
[----:B------:R-:W-:-:S00]  /*5250*/  NOP ;  /* 0x0000000000007918 */ /* 0x000fc00000000000 */
[----:B------:R-:W-:-:S00]  /*5260*/  NOP ;  /* 0x0000000000007918 */ /* 0x000fc00000000000 */
[----:B------:R-:W-:-:S00]  /*5270*/  NOP ;  /* 0x0000000000007918 */ /* 0x000fc00000000000 */
.L_x_55:


//--------------------- .nv.shared.reserved.0     --------------------------
	.section	.nv.shared.reserved.0,"aw",@nobits
	.weak		__nv_reservedSMEM_offset_0_alias
	.size		__nv_reservedSMEM_offset_0_alias, 0, 64
	.other		__nv_reservedSMEM_offset_0_alias,@"STO_CUDA_RESERVED_SHARED STV_DEFAULT"
__nv_reservedSMEM_offset_0_alias:
	.zero		0
	.zero		64


//--------------------- .nv.constant0._Z6kernelddPdx --------------------------
	.section	.nv.constant0._Z6kernelddPdx,"a",@progbits
	.sectionflags	@""
	.align	4
.nv.constant0._Z6kernelddPdx:
	.zero		928


//--------------------- SYMBOLS --------------------------

	.type		.nv.reservedSmem.offset0,@object
	.size		.nv.reservedSmem.offset0,0x4
